//
// Generated by NVIDIA NVVM Compiler
//
// Compiler Build ID: CL-36424714
// Cuda compilation tools, release 13.0, V13.0.88
// Based on NVVM 20.0.0
//

.version 9.0
.target sm_100
.address_size 64

	// .globl	_Z32InstanceNormRowReduceInToOutWarpIff6MeanOpIffE6IvarOpIffEEvPKT_iiiPT0_S8_T1_T2_
.global .align 1 .b8 _ZN34_INTERNAL_30ff23c1_4_k_cu_409aa7074cuda3std3__45__cpo5beginE[1];
.global .align 1 .b8 _ZN34_INTERNAL_30ff23c1_4_k_cu_409aa7074cuda3std3__45__cpo3endE[1];
.global .align 1 .b8 _ZN34_INTERNAL_30ff23c1_4_k_cu_409aa7074cuda3std3__45__cpo6cbeginE[1];
.global .align 1 .b8 _ZN34_INTERNAL_30ff23c1_4_k_cu_409aa7074cuda3std3__45__cpo4cendE[1];
.global .align 1 .b8 _ZN34_INTERNAL_30ff23c1_4_k_cu_409aa7074cuda3std3__45__cpo6rbeginE[1];
.global .align 1 .b8 _ZN34_INTERNAL_30ff23c1_4_k_cu_409aa7074cuda3std3__45__cpo4rendE[1];
.global .align 1 .b8 _ZN34_INTERNAL_30ff23c1_4_k_cu_409aa7074cuda3std3__45__cpo7crbeginE[1];
.global .align 1 .b8 _ZN34_INTERNAL_30ff23c1_4_k_cu_409aa7074cuda3std3__45__cpo5crendE[1];
.global .align 1 .b8 _ZN34_INTERNAL_30ff23c1_4_k_cu_409aa7074cuda3std3__436_GLOBAL__N__30ff23c1_4_k_cu_409aa7076ignoreE[1];
.global .align 1 .b8 _ZN34_INTERNAL_30ff23c1_4_k_cu_409aa7074cuda3std3__419piecewise_constructE[1];
.global .align 1 .b8 _ZN34_INTERNAL_30ff23c1_4_k_cu_409aa7074cuda3std3__48in_placeE[1];
.global .align 1 .b8 _ZN34_INTERNAL_30ff23c1_4_k_cu_409aa7074cuda3std3__420unreachable_sentinelE[1];
.global .align 1 .b8 _ZN34_INTERNAL_30ff23c1_4_k_cu_409aa7074cuda3std6ranges3__45__cpo4swapE[1];
.global .align 1 .b8 _ZN34_INTERNAL_30ff23c1_4_k_cu_409aa7074cuda3std6ranges3__45__cpo9iter_moveE[1];
.global .align 1 .b8 _ZN34_INTERNAL_30ff23c1_4_k_cu_409aa7074cuda3std6ranges3__45__cpo5beginE[1];
.global .align 1 .b8 _ZN34_INTERNAL_30ff23c1_4_k_cu_409aa7074cuda3std6ranges3__45__cpo3endE[1];
.global .align 1 .b8 _ZN34_INTERNAL_30ff23c1_4_k_cu_409aa7074cuda3std6ranges3__45__cpo6cbeginE[1];
.global .align 1 .b8 _ZN34_INTERNAL_30ff23c1_4_k_cu_409aa7074cuda3std6ranges3__45__cpo4cendE[1];
.global .align 1 .b8 _ZN34_INTERNAL_30ff23c1_4_k_cu_409aa7074cuda3std6ranges3__45__cpo7advanceE[1];
.global .align 1 .b8 _ZN34_INTERNAL_30ff23c1_4_k_cu_409aa7074cuda3std6ranges3__45__cpo9iter_swapE[1];
.global .align 1 .b8 _ZN34_INTERNAL_30ff23c1_4_k_cu_409aa7074cuda3std6ranges3__45__cpo4nextE[1];
.global .align 1 .b8 _ZN34_INTERNAL_30ff23c1_4_k_cu_409aa7074cuda3std6ranges3__45__cpo4prevE[1];
.global .align 1 .b8 _ZN34_INTERNAL_30ff23c1_4_k_cu_409aa7074cuda3std6ranges3__45__cpo4dataE[1];
.global .align 1 .b8 _ZN34_INTERNAL_30ff23c1_4_k_cu_409aa7074cuda3std6ranges3__45__cpo5cdataE[1];
.global .align 1 .b8 _ZN34_INTERNAL_30ff23c1_4_k_cu_409aa7074cuda3std6ranges3__45__cpo4sizeE[1];
.global .align 1 .b8 _ZN34_INTERNAL_30ff23c1_4_k_cu_409aa7074cuda3std6ranges3__45__cpo5ssizeE[1];
.global .align 1 .b8 _ZN34_INTERNAL_30ff23c1_4_k_cu_409aa7074cuda3std6ranges3__45__cpo8distanceE[1];
.global .align 1 .b8 _ZN34_INTERNAL_30ff23c1_4_k_cu_409aa7076thrust24THRUST_300001_SM_1000_NS6system6detail10sequential3seqE[1];

.visible .entry _Z32InstanceNormRowReduceInToOutWarpIff6MeanOpIffE6IvarOpIffEEvPKT_iiiPT0_S8_T1_T2_(
	.param .u64 .ptr .align 1 _Z32InstanceNormRowReduceInToOutWarpIff6MeanOpIffE6IvarOpIffEEvPKT_iiiPT0_S8_T1_T2__param_0,
	.param .u32 _Z32InstanceNormRowReduceInToOutWarpIff6MeanOpIffE6IvarOpIffEEvPKT_iiiPT0_S8_T1_T2__param_1,
	.param .u32 _Z32InstanceNormRowReduceInToOutWarpIff6MeanOpIffE6IvarOpIffEEvPKT_iiiPT0_S8_T1_T2__param_2,
	.param .u32 _Z32InstanceNormRowReduceInToOutWarpIff6MeanOpIffE6IvarOpIffEEvPKT_iiiPT0_S8_T1_T2__param_3,
	.param .u64 .ptr .align 1 _Z32InstanceNormRowReduceInToOutWarpIff6MeanOpIffE6IvarOpIffEEvPKT_iiiPT0_S8_T1_T2__param_4,
	.param .u64 .ptr .align 1 _Z32InstanceNormRowReduceInToOutWarpIff6MeanOpIffE6IvarOpIffEEvPKT_iiiPT0_S8_T1_T2__param_5,
	.param .align 4 .b8 _Z32InstanceNormRowReduceInToOutWarpIff6MeanOpIffE6IvarOpIffEEvPKT_iiiPT0_S8_T1_T2__param_6[4],
	.param .align 8 .b8 _Z32InstanceNormRowReduceInToOutWarpIff6MeanOpIffE6IvarOpIffEEvPKT_iiiPT0_S8_T1_T2__param_7[16]
)
{
	.reg .pred 	%p<26>;
	.reg .b32 	%r<104>;
	.reg .b32 	%f<239>;
	.reg .b64 	%rd<28>;

	ld.param.f32 	%f33, [_Z32InstanceNormRowReduceInToOutWarpIff6MeanOpIffE6IvarOpIffEEvPKT_iiiPT0_S8_T1_T2__param_7+12];
	ld.param.u32 	%r41, [_Z32InstanceNormRowReduceInToOutWarpIff6MeanOpIffE6IvarOpIffEEvPKT_iiiPT0_S8_T1_T2__param_7+8];
	ld.param.u32 	%r40, [_Z32InstanceNormRowReduceInToOutWarpIff6MeanOpIffE6IvarOpIffEEvPKT_iiiPT0_S8_T1_T2__param_6];
	ld.param.u64 	%rd9, [_Z32InstanceNormRowReduceInToOutWarpIff6MeanOpIffE6IvarOpIffEEvPKT_iiiPT0_S8_T1_T2__param_0];
	ld.param.u32 	%r42, [_Z32InstanceNormRowReduceInToOutWarpIff6MeanOpIffE6IvarOpIffEEvPKT_iiiPT0_S8_T1_T2__param_1];
	ld.param.u32 	%r43, [_Z32InstanceNormRowReduceInToOutWarpIff6MeanOpIffE6IvarOpIffEEvPKT_iiiPT0_S8_T1_T2__param_2];
	ld.param.u32 	%r39, [_Z32InstanceNormRowReduceInToOutWarpIff6MeanOpIffE6IvarOpIffEEvPKT_iiiPT0_S8_T1_T2__param_3];
	ld.param.u64 	%rd6, [_Z32InstanceNormRowReduceInToOutWarpIff6MeanOpIffE6IvarOpIffEEvPKT_iiiPT0_S8_T1_T2__param_4];
	ld.param.u64 	%rd7, [_Z32InstanceNormRowReduceInToOutWarpIff6MeanOpIffE6IvarOpIffEEvPKT_iiiPT0_S8_T1_T2__param_5];
	cvta.to.global.u64 	%rd1, %rd9;
	mov.u32 	%r44, %tid.x;
	and.b32  	%r1, %r44, 31;
	shr.u32 	%r45, %r44, 5;
	mov.u32 	%r46, %ctaid.x;
	shl.b32 	%r47, %r46, 2;
	add.s32 	%r92, %r47, %r45;
	mul.lo.s32 	%r3, %r43, %r42;
	setp.ge.s32 	%p1, %r92, %r3;
	@%p1 bra 	$L__BB0_35;
	cvt.rn.f32.s32 	%f1, %r40;
	cvt.rn.f32.s32 	%f2, %r41;
	mov.u32 	%r48, %nctaid.x;
	shl.b32 	%r5, %r48, 2;
	not.b32 	%r49, %r1;
	add.s32 	%r6, %r39, %r49;
	shr.u32 	%r50, %r6, 5;
	add.s32 	%r51, %r50, 1;
	and.b32  	%r7, %r51, 15;
	add.s32 	%r8, %r7, -1;
	and.b32  	%r9, %r51, 7;
	add.s32 	%r10, %r9, -1;
	and.b32  	%r11, %r51, 268435440;
	and.b32  	%r12, %r51, 3;
	neg.s32 	%r13, %r11;
	cvta.to.global.u64 	%rd2, %rd6;
	cvta.to.global.u64 	%rd3, %rd7;
$L__BB0_2:
	setp.ge.s32 	%p2, %r1, %r39;
	mov.f32 	%f230, 0f00000000;
	@%p2 bra 	$L__BB0_16;
	setp.lt.u32 	%p3, %r6, 480;
	mul.lo.s32 	%r15, %r92, %r40;
	mov.f32 	%f230, 0f00000000;
	mov.u32 	%r96, %r1;
	@%p3 bra 	$L__BB0_6;
	add.s32 	%r93, %r1, %r15;
	mov.f32 	%f230, 0f00000000;
	mov.u32 	%r94, %r13;
	mov.u32 	%r96, %r1;
$L__BB0_5:
	.pragma "nounroll";
	mul.wide.s32 	%rd10, %r93, 4;
	add.s64 	%rd11, %rd1, %rd10;
	ld.global.nc.f32 	%f38, [%rd11];
	add.f32 	%f39, %f230, %f38;
	ld.global.nc.f32 	%f40, [%rd11+128];
	add.f32 	%f41, %f39, %f40;
	ld.global.nc.f32 	%f42, [%rd11+256];
	add.f32 	%f43, %f41, %f42;
	ld.global.nc.f32 	%f44, [%rd11+384];
	add.f32 	%f45, %f43, %f44;
	ld.global.nc.f32 	%f46, [%rd11+512];
	add.f32 	%f47, %f45, %f46;
	ld.global.nc.f32 	%f48, [%rd11+640];
	add.f32 	%f49, %f47, %f48;
	ld.global.nc.f32 	%f50, [%rd11+768];
	add.f32 	%f51, %f49, %f50;
	ld.global.nc.f32 	%f52, [%rd11+896];
	add.f32 	%f53, %f51, %f52;
	ld.global.nc.f32 	%f54, [%rd11+1024];
	add.f32 	%f55, %f53, %f54;
	ld.global.nc.f32 	%f56, [%rd11+1152];
	add.f32 	%f57, %f55, %f56;
	ld.global.nc.f32 	%f58, [%rd11+1280];
	add.f32 	%f59, %f57, %f58;
	ld.global.nc.f32 	%f60, [%rd11+1408];
	add.f32 	%f61, %f59, %f60;
	ld.global.nc.f32 	%f62, [%rd11+1536];
	add.f32 	%f63, %f61, %f62;
	ld.global.nc.f32 	%f64, [%rd11+1664];
	add.f32 	%f65, %f63, %f64;
	ld.global.nc.f32 	%f66, [%rd11+1792];
	add.f32 	%f67, %f65, %f66;
	ld.global.nc.f32 	%f68, [%rd11+1920];
	add.f32 	%f230, %f67, %f68;
	add.s32 	%r96, %r96, 512;
	add.s32 	%r94, %r94, 16;
	add.s32 	%r93, %r93, 512;
	setp.ne.s32 	%p4, %r94, 0;
	@%p4 bra 	$L__BB0_5;
$L__BB0_6:
	setp.eq.s32 	%p5, %r7, 0;
	@%p5 bra 	$L__BB0_16;
	setp.lt.u32 	%p6, %r8, 7;
	@%p6 bra 	$L__BB0_9;
	add.s32 	%r52, %r96, %r15;
	mul.wide.s32 	%rd12, %r52, 4;
	add.s64 	%rd13, %rd1, %rd12;
	ld.global.nc.f32 	%f70, [%rd13];
	add.f32 	%f71, %f230, %f70;
	ld.global.nc.f32 	%f72, [%rd13+128];
	add.f32 	%f73, %f71, %f72;
	ld.global.nc.f32 	%f74, [%rd13+256];
	add.f32 	%f75, %f73, %f74;
	ld.global.nc.f32 	%f76, [%rd13+384];
	add.f32 	%f77, %f75, %f76;
	ld.global.nc.f32 	%f78, [%rd13+512];
	add.f32 	%f79, %f77, %f78;
	ld.global.nc.f32 	%f80, [%rd13+640];
	add.f32 	%f81, %f79, %f80;
	ld.global.nc.f32 	%f82, [%rd13+768];
	add.f32 	%f83, %f81, %f82;
	ld.global.nc.f32 	%f84, [%rd13+896];
	add.f32 	%f230, %f83, %f84;
	add.s32 	%r96, %r96, 256;
$L__BB0_9:
	setp.eq.s32 	%p7, %r9, 0;
	@%p7 bra 	$L__BB0_16;
	setp.lt.u32 	%p8, %r10, 3;
	@%p8 bra 	$L__BB0_12;
	add.s32 	%r53, %r96, %r15;
	mul.wide.s32 	%rd14, %r53, 4;
	add.s64 	%rd15, %rd1, %rd14;
	ld.global.nc.f32 	%f86, [%rd15];
	add.f32 	%f87, %f230, %f86;
	ld.global.nc.f32 	%f88, [%rd15+128];
	add.f32 	%f89, %f87, %f88;
	ld.global.nc.f32 	%f90, [%rd15+256];
	add.f32 	%f91, %f89, %f90;
	ld.global.nc.f32 	%f92, [%rd15+384];
	add.f32 	%f230, %f91, %f92;
	add.s32 	%r96, %r96, 128;
$L__BB0_12:
	setp.eq.s32 	%p9, %r12, 0;
	@%p9 bra 	$L__BB0_16;
	setp.eq.s32 	%p10, %r12, 1;
	add.s32 	%r54, %r96, %r15;
	mul.wide.s32 	%rd16, %r54, 4;
	add.s64 	%rd4, %rd1, %rd16;
	ld.global.nc.f32 	%f93, [%rd4];
	add.f32 	%f230, %f230, %f93;
	@%p10 bra 	$L__BB0_16;
	setp.eq.s32 	%p11, %r12, 2;
	ld.global.nc.f32 	%f94, [%rd4+128];
	add.f32 	%f230, %f230, %f94;
	@%p11 bra 	$L__BB0_16;
	ld.global.nc.f32 	%f95, [%rd4+256];
	add.f32 	%f230, %f230, %f95;
$L__BB0_16:
	setp.ne.s32 	%p12, %r1, 0;
	mov.b32 	%r55, 1;
	mov.b32 	%r68, 31;
	mov.b32 	%r69, -1;
	// begin inline asm
	{  .reg .f32 r0;  .reg .pred p;  shfl.sync.down.b32 r0|p, %f230, %r55, %r68, %r69;  @p add.f32 r0, r0, %f230;  mov.f32 %f96, r0;}
	// end inline asm
	mov.b32 	%r58, 2;
	// begin inline asm
	{  .reg .f32 r0;  .reg .pred p;  shfl.sync.down.b32 r0|p, %f96, %r58, %r68, %r69;  @p add.f32 r0, r0, %f96;  mov.f32 %f99, r0;}
	// end inline asm
	mov.b32 	%r61, 4;
	// begin inline asm
	{  .reg .f32 r0;  .reg .pred p;  shfl.sync.down.b32 r0|p, %f99, %r61, %r68, %r69;  @p add.f32 r0, r0, %f99;  mov.f32 %f102, r0;}
	// end inline asm
	mov.b32 	%r64, 8;
	// begin inline asm
	{  .reg .f32 r0;  .reg .pred p;  shfl.sync.down.b32 r0|p, %f102, %r64, %r68, %r69;  @p add.f32 r0, r0, %f102;  mov.f32 %f105, r0;}
	// end inline asm
	mov.b32 	%r67, 16;
	// begin inline asm
	{  .reg .f32 r0;  .reg .pred p;  shfl.sync.down.b32 r0|p, %f105, %r67, %r68, %r69;  @p add.f32 r0, r0, %f105;  mov.f32 %f108, r0;}
	// end inline asm
	mov.b32 	%r70, %f108;
	shfl.sync.idx.b32	%r71|%p13, %r70, 0, 31, -1;
	mov.b32 	%f111, %r71;
	div.rn.f32 	%f17, %f111, %f1;
	@%p12 bra 	$L__BB0_18;
	mul.wide.s32 	%rd17, %r92, 4;
	add.s64 	%rd18, %rd2, %rd17;
	st.global.f32 	[%rd18], %f17;
$L__BB0_18:
	mov.f32 	%f238, 0f00000000;
	@%p2 bra 	$L__BB0_32;
	setp.lt.u32 	%p15, %r6, 480;
	mul.lo.s32 	%r28, %r92, %r41;
	mov.f32 	%f238, 0f00000000;
	mov.u32 	%r101, %r1;
	@%p15 bra 	$L__BB0_22;
	mov.b32 	%r100, 0;
	mov.f32 	%f238, 0f00000000;
	mov.u32 	%r101, %r1;
$L__BB0_21:
	.pragma "nounroll";
	add.s32 	%r73, %r101, %r28;
	mul.wide.s32 	%rd19, %r73, 4;
	add.s64 	%rd20, %rd1, %rd19;
	ld.global.nc.f32 	%f116, [%rd20];
	sub.f32 	%f117, %f116, %f17;
	fma.rn.f32 	%f118, %f117, %f117, %f238;
	ld.global.nc.f32 	%f119, [%rd20+128];
	sub.f32 	%f120, %f119, %f17;
	fma.rn.f32 	%f121, %f120, %f120, %f118;
	ld.global.nc.f32 	%f122, [%rd20+256];
	sub.f32 	%f123, %f122, %f17;
	fma.rn.f32 	%f124, %f123, %f123, %f121;
	ld.global.nc.f32 	%f125, [%rd20+384];
	sub.f32 	%f126, %f125, %f17;
	fma.rn.f32 	%f127, %f126, %f126, %f124;
	ld.global.nc.f32 	%f128, [%rd20+512];
	sub.f32 	%f129, %f128, %f17;
	fma.rn.f32 	%f130, %f129, %f129, %f127;
	ld.global.nc.f32 	%f131, [%rd20+640];
	sub.f32 	%f132, %f131, %f17;
	fma.rn.f32 	%f133, %f132, %f132, %f130;
	ld.global.nc.f32 	%f134, [%rd20+768];
	sub.f32 	%f135, %f134, %f17;
	fma.rn.f32 	%f136, %f135, %f135, %f133;
	ld.global.nc.f32 	%f137, [%rd20+896];
	sub.f32 	%f138, %f137, %f17;
	fma.rn.f32 	%f139, %f138, %f138, %f136;
	ld.global.nc.f32 	%f140, [%rd20+1024];
	sub.f32 	%f141, %f140, %f17;
	fma.rn.f32 	%f142, %f141, %f141, %f139;
	ld.global.nc.f32 	%f143, [%rd20+1152];
	sub.f32 	%f144, %f143, %f17;
	fma.rn.f32 	%f145, %f144, %f144, %f142;
	ld.global.nc.f32 	%f146, [%rd20+1280];
	sub.f32 	%f147, %f146, %f17;
	fma.rn.f32 	%f148, %f147, %f147, %f145;
	ld.global.nc.f32 	%f149, [%rd20+1408];
	sub.f32 	%f150, %f149, %f17;
	fma.rn.f32 	%f151, %f150, %f150, %f148;
	ld.global.nc.f32 	%f152, [%rd20+1536];
	sub.f32 	%f153, %f152, %f17;
	fma.rn.f32 	%f154, %f153, %f153, %f151;
	ld.global.nc.f32 	%f155, [%rd20+1664];
	sub.f32 	%f156, %f155, %f17;
	fma.rn.f32 	%f157, %f156, %f156, %f154;
	ld.global.nc.f32 	%f158, [%rd20+1792];
	sub.f32 	%f159, %f158, %f17;
	fma.rn.f32 	%f160, %f159, %f159, %f157;
	ld.global.nc.f32 	%f161, [%rd20+1920];
	sub.f32 	%f162, %f161, %f17;
	fma.rn.f32 	%f238, %f162, %f162, %f160;
	add.s32 	%r101, %r101, 512;
	add.s32 	%r100, %r100, 16;
	setp.ne.s32 	%p16, %r100, %r11;
	@%p16 bra 	$L__BB0_21;
$L__BB0_22:
	setp.eq.s32 	%p17, %r7, 0;
	@%p17 bra 	$L__BB0_32;
	setp.lt.u32 	%p18, %r8, 7;
	@%p18 bra 	$L__BB0_25;
	add.s32 	%r74, %r101, %r28;
	mul.wide.s32 	%rd21, %r74, 4;
	add.s64 	%rd22, %rd1, %rd21;
	ld.global.nc.f32 	%f164, [%rd22];
	sub.f32 	%f165, %f164, %f17;
	fma.rn.f32 	%f166, %f165, %f165, %f238;
	ld.global.nc.f32 	%f167, [%rd22+128];
	sub.f32 	%f168, %f167, %f17;
	fma.rn.f32 	%f169, %f168, %f168, %f166;
	ld.global.nc.f32 	%f170, [%rd22+256];
	sub.f32 	%f171, %f170, %f17;
	fma.rn.f32 	%f172, %f171, %f171, %f169;
	ld.global.nc.f32 	%f173, [%rd22+384];
	sub.f32 	%f174, %f173, %f17;
	fma.rn.f32 	%f175, %f174, %f174, %f172;
	ld.global.nc.f32 	%f176, [%rd22+512];
	sub.f32 	%f177, %f176, %f17;
	fma.rn.f32 	%f178, %f177, %f177, %f175;
	ld.global.nc.f32 	%f179, [%rd22+640];
	sub.f32 	%f180, %f179, %f17;
	fma.rn.f32 	%f181, %f180, %f180, %f178;
	ld.global.nc.f32 	%f182, [%rd22+768];
	sub.f32 	%f183, %f182, %f17;
	fma.rn.f32 	%f184, %f183, %f183, %f181;
	ld.global.nc.f32 	%f185, [%rd22+896];
	sub.f32 	%f186, %f185, %f17;
	fma.rn.f32 	%f238, %f186, %f186, %f184;
	add.s32 	%r101, %r101, 256;
$L__BB0_25:
	setp.eq.s32 	%p19, %r9, 0;
	@%p19 bra 	$L__BB0_32;
	setp.lt.u32 	%p20, %r10, 3;
	@%p20 bra 	$L__BB0_28;
	add.s32 	%r75, %r101, %r28;
	mul.wide.s32 	%rd23, %r75, 4;
	add.s64 	%rd24, %rd1, %rd23;
	ld.global.nc.f32 	%f188, [%rd24];
	sub.f32 	%f189, %f188, %f17;
	fma.rn.f32 	%f190, %f189, %f189, %f238;
	ld.global.nc.f32 	%f191, [%rd24+128];
	sub.f32 	%f192, %f191, %f17;
	fma.rn.f32 	%f193, %f192, %f192, %f190;
	ld.global.nc.f32 	%f194, [%rd24+256];
	sub.f32 	%f195, %f194, %f17;
	fma.rn.f32 	%f196, %f195, %f195, %f193;
	ld.global.nc.f32 	%f197, [%rd24+384];
	sub.f32 	%f198, %f197, %f17;
	fma.rn.f32 	%f238, %f198, %f198, %f196;
	add.s32 	%r101, %r101, 128;
$L__BB0_28:
	setp.eq.s32 	%p21, %r12, 0;
	@%p21 bra 	$L__BB0_32;
	setp.eq.s32 	%p22, %r12, 1;
	add.s32 	%r76, %r101, %r28;
	mul.wide.s32 	%rd25, %r76, 4;
	add.s64 	%rd5, %rd1, %rd25;
	ld.global.nc.f32 	%f199, [%rd5];
	sub.f32 	%f200, %f199, %f17;
	fma.rn.f32 	%f238, %f200, %f200, %f238;
	@%p22 bra 	$L__BB0_32;
	setp.eq.s32 	%p23, %r12, 2;
	ld.global.nc.f32 	%f201, [%rd5+128];
	sub.f32 	%f202, %f201, %f17;
	fma.rn.f32 	%f238, %f202, %f202, %f238;
	@%p23 bra 	$L__BB0_32;
	ld.global.nc.f32 	%f203, [%rd5+256];
	sub.f32 	%f204, %f203, %f17;
	fma.rn.f32 	%f238, %f204, %f204, %f238;
$L__BB0_32:
	mov.b32 	%r77, 1;
	mov.b32 	%r90, 31;
	mov.b32 	%r91, -1;
	// begin inline asm
	{  .reg .f32 r0;  .reg .pred p;  shfl.sync.down.b32 r0|p, %f238, %r77, %r90, %r91;  @p add.f32 r0, r0, %f238;  mov.f32 %f205, r0;}
	// end inline asm
	mov.b32 	%r80, 2;
	// begin inline asm
	{  .reg .f32 r0;  .reg .pred p;  shfl.sync.down.b32 r0|p, %f205, %r80, %r90, %r91;  @p add.f32 r0, r0, %f205;  mov.f32 %f208, r0;}
	// end inline asm
	mov.b32 	%r83, 4;
	// begin inline asm
	{  .reg .f32 r0;  .reg .pred p;  shfl.sync.down.b32 r0|p, %f208, %r83, %r90, %r91;  @p add.f32 r0, r0, %f208;  mov.f32 %f211, r0;}
	// end inline asm
	mov.b32 	%r86, 8;
	// begin inline asm
	{  .reg .f32 r0;  .reg .pred p;  shfl.sync.down.b32 r0|p, %f211, %r86, %r90, %r91;  @p add.f32 r0, r0, %f211;  mov.f32 %f214, r0;}
	// end inline asm
	mov.b32 	%r89, 16;
	// begin inline asm
	{  .reg .f32 r0;  .reg .pred p;  shfl.sync.down.b32 r0|p, %f214, %r89, %r90, %r91;  @p add.f32 r0, r0, %f214;  mov.f32 %f217, r0;}
	// end inline asm
	@%p12 bra 	$L__BB0_34;
	div.rn.f32 	%f220, %f217, %f2;
	add.f32 	%f221, %f33, %f220;
	rsqrt.approx.f32 	%f222, %f221;
	mul.wide.s32 	%rd26, %r92, 4;
	add.s64 	%rd27, %rd3, %rd26;
	st.global.f32 	[%rd27], %f222;
$L__BB0_34:
	add.s32 	%r92, %r92, %r5;
	setp.lt.s32 	%p25, %r92, %r3;
	@%p25 bra 	$L__BB0_2;
$L__BB0_35:
	ret;

}
	// .globl	_Z18InstanceNormUpdateIf3YOpIffEEvPKT_iiiPS2_T0_
.visible .entry _Z18InstanceNormUpdateIf3YOpIffEEvPKT_iiiPS2_T0_(
	.param .u64 .ptr .align 1 _Z18InstanceNormUpdateIf3YOpIffEEvPKT_iiiPS2_T0__param_0,
	.param .u32 _Z18InstanceNormUpdateIf3YOpIffEEvPKT_iiiPS2_T0__param_1,
	.param .u32 _Z18InstanceNormUpdateIf3YOpIffEEvPKT_iiiPS2_T0__param_2,
	.param .u32 _Z18InstanceNormUpdateIf3YOpIffEEvPKT_iiiPS2_T0__param_3,
	.param .u64 .ptr .align 1 _Z18InstanceNormUpdateIf3YOpIffEEvPKT_iiiPS2_T0__param_4,
	.param .align 8 .b8 _Z18InstanceNormUpdateIf3YOpIffEEvPKT_iiiPS2_T0__param_5[40]
)
{
	.reg .pred 	%p<2>;
	.reg .b16 	%rs<5>;
	.reg .b32 	%r<20>;
	.reg .b32 	%f<9>;
	.reg .b64 	%rd<23>;

	ld.param.u32 	%r3, [_Z18InstanceNormUpdateIf3YOpIffEEvPKT_iiiPS2_T0__param_5+32];
	ld.param.u64 	%rd6, [_Z18InstanceNormUpdateIf3YOpIffEEvPKT_iiiPS2_T0__param_5+24];
	ld.param.u64 	%rd5, [_Z18InstanceNormUpdateIf3YOpIffEEvPKT_iiiPS2_T0__param_5+16];
	ld.param.u64 	%rd4, [_Z18InstanceNormUpdateIf3YOpIffEEvPKT_iiiPS2_T0__param_5+8];
	ld.param.u64 	%rd3, [_Z18InstanceNormUpdateIf3YOpIffEEvPKT_iiiPS2_T0__param_5];
	ld.param.u64 	%rd1, [_Z18InstanceNormUpdateIf3YOpIffEEvPKT_iiiPS2_T0__param_0];
	ld.param.u32 	%r9, [_Z18InstanceNormUpdateIf3YOpIffEEvPKT_iiiPS2_T0__param_1];
	ld.param.u32 	%r10, [_Z18InstanceNormUpdateIf3YOpIffEEvPKT_iiiPS2_T0__param_2];
	ld.param.u32 	%r2, [_Z18InstanceNormUpdateIf3YOpIffEEvPKT_iiiPS2_T0__param_3];
	ld.param.u64 	%rd2, [_Z18InstanceNormUpdateIf3YOpIffEEvPKT_iiiPS2_T0__param_4];
	mov.u32 	%r11, %tid.x;
	mov.u32 	%r12, %ctaid.x;
	mov.u32 	%r13, %ntid.x;
	mad.lo.s32 	%r1, %r12, %r13, %r11;
	mul.lo.s32 	%r14, %r10, %r9;
	mul.lo.s32 	%r15, %r14, %r2;
	setp.ge.s32 	%p1, %r1, %r15;
	@%p1 bra 	$L__BB1_2;
	cvta.to.global.u64 	%rd7, %rd6;
	cvta.to.global.u64 	%rd8, %rd5;
	cvta.to.global.u64 	%rd9, %rd4;
	cvta.to.global.u64 	%rd10, %rd3;
	cvta.to.global.u64 	%rd11, %rd1;
	cvta.to.global.u64 	%rd12, %rd2;
	div.s32 	%r16, %r1, %r2;
	mul.lo.s32 	%r17, %r16, %r2;
	sub.s32 	%r18, %r1, %r17;
	mul.wide.s32 	%rd13, %r16, 4;
	add.s64 	%rd14, %rd10, %rd13;
	ld.global.f32 	%f1, [%rd14];
	add.s64 	%rd15, %rd9, %rd13;
	ld.global.f32 	%f2, [%rd15];
	mad.lo.s32 	%r19, %r16, %r3, %r18;
	mul.wide.s32 	%rd16, %r19, 4;
	add.s64 	%rd17, %rd11, %rd16;
	ld.global.nc.f32 	%f3, [%rd17];
	sub.f32 	%f4, %f3, %f1;
	mul.f32 	%f5, %f2, %f4;
	mul.wide.s32 	%rd18, %r18, 4;
	add.s64 	%rd19, %rd8, %rd18;
	ld.global.f32 	%f6, [%rd19];
	add.s64 	%rd20, %rd7, %rd18;
	ld.global.f32 	%f7, [%rd20];
	fma.rn.f32 	%f8, %f6, %f5, %f7;
	mul.wide.s32 	%rd21, %r1, 4;
	add.s64 	%rd22, %rd12, %rd21;
	st.global.f32 	[%rd22], %f8;
$L__BB1_2:
	ret;

}


// ===== COMPILED SASS (sm_100) =====

	.target	sm_100

	.elftype	@"ET_EXEC"


//--------------------- .note.nv.tkinfo           --------------------------
	.section	.note.nv.tkinfo,"",@"SHT_NOTE"
	.sectionflags	@"SHF_NOTE_NV_TKINFO"
	.tkinfo
        /*0018*/ 	.word	0x00000002
        /*0030*/ 	.string	""
        /*0030*/ 	.string	"ptxas"
        /*0030*/ 	.string	"Cuda compilation tools, release 13.0, V13.0.88"
        /*0030*/ 	.string	"Build cuda_13.0.r13.0/compiler.36424714_0"
        /*0030*/ 	.string	"-arch sm_100 -m 64 "



//--------------------- .note.nv.cuinfo           --------------------------
	.section	.note.nv.cuinfo,"",@"SHT_NOTE"
	.sectionflags	@"SHF_NOTE_NV_CUINFO"
        /*0018*/ 	.short	0x0002
        /*001a*/ 	.short	0x0064
        /*001c*/ 	.short	0x0082
	.zero		2


//--------------------- .nv.info                  --------------------------
	.section	.nv.info,"",@"SHT_CUDA_INFO"
	.align	4


	//----- nvinfo : EIATTR_REGCOUNT
	.align		4
        /*0000*/ 	.byte	0x04, 0x2f
        /*0002*/ 	.short	(.L_29 - .L_28)
	.align		4
.L_28:
        /*0004*/ 	.word	index@(_Z32InstanceNormRowReduceInToOutWarpIff6MeanOpIffE6IvarOpIffEEvPKT_iiiPT0_S8_T1_T2_)
        /*0008*/ 	.word	0x00000020


	//----- nvinfo : EIATTR_FRAME_SIZE
	.align		4
.L_29:
        /*000c*/ 	.byte	0x04, 0x11
        /*000e*/ 	.short	(.L_31 - .L_30)
	.align		4
.L_30:
        /*0010*/ 	.word	index@($__internal_0_$__cuda_sm3x_div_rn_noftz_f32_slowpath)
        /*0014*/ 	.word	0x00000000


	//----- nvinfo : EIATTR_FRAME_SIZE
	.align		4
.L_31:
        /*0018*/ 	.byte	0x04, 0x11
        /*001a*/ 	.short	(.L_33 - .L_32)
	.align		4
.L_32:
        /*001c*/ 	.word	index@(_Z32InstanceNormRowReduceInToOutWarpIff6MeanOpIffE6IvarOpIffEEvPKT_iiiPT0_S8_T1_T2_)
        /*0020*/ 	.word	0x00000000


	//----- nvinfo : EIATTR_REGCOUNT
	.align		4
.L_33:
        /*0024*/ 	.byte	0x04, 0x2f
        /*0026*/ 	.short	(.L_35 - .L_34)
	.align		4
.L_34:
        /*0028*/ 	.word	index@(_Z18InstanceNormUpdateIf3YOpIffEEvPKT_iiiPS2_T0_)
        /*002c*/ 	.word	0x00000016


	//----- nvinfo : EIATTR_FRAME_SIZE
	.align		4
.L_35:
        /*0030*/ 	.byte	0x04, 0x11
        /*0032*/ 	.short	(.L_37 - .L_36)
	.align		4
.L_36:
        /*0034*/ 	.word	index@(_Z18InstanceNormUpdateIf3YOpIffEEvPKT_iiiPS2_T0_)
        /*0038*/ 	.word	0x00000000


	//----- nvinfo : EIATTR_MIN_STACK_SIZE
	.align		4
.L_37:
        /*003c*/ 	.byte	0x04, 0x12
        /*003e*/ 	.short	(.L_39 - .L_38)
	.align		4
.L_38:
        /*0040*/ 	.word	index@(_Z18InstanceNormUpdateIf3YOpIffEEvPKT_iiiPS2_T0_)
        /*0044*/ 	.word	0x00000000


	//----- nvinfo : EIATTR_MIN_STACK_SIZE
	.align		4
.L_39:
        /*0048*/ 	.byte	0x04, 0x12
        /*004a*/ 	.short	(.L_41 - .L_40)
	.align		4
.L_40:
        /*004c*/ 	.word	index@(_Z32InstanceNormRowReduceInToOutWarpIff6MeanOpIffE6IvarOpIffEEvPKT_iiiPT0_S8_T1_T2_)
        /*0050*/ 	.word	0x00000000
.L_41:


//--------------------- .nv.compat                --------------------------
	.section	.nv.compat,"",@"SHT_CUDA_COMPAT_INFO"
	.align	4
        /*0000*/ 	.byte	0x02, 0x09, 0x00, 0x00, 0x02, 0x02, 0x01, 0x00, 0x02, 0x05, 0x05, 0x00, 0x03, 0x07, 0x01, 0x01
        /*0010*/ 	.byte	0x02, 0x03, 0x00, 0x00, 0x02, 0x06, 0x01, 0x00, 0x04, 0x0b, 0x08, 0x00, 0x01, 0x00, 0x00, 0x00
        /*0020*/ 	.byte	0x00, 0x00, 0x00, 0x00


//--------------------- .nv.info._Z18InstanceNormUpdateIf3YOpIffEEvPKT_iiiPS2_T0_ --------------------------
	.section	.nv.info._Z18InstanceNormUpdateIf3YOpIffEEvPKT_iiiPS2_T0_,"",@"SHT_CUDA_INFO"
	.sectionflags	@""
	.align	4


	//----- nvinfo : EIATTR_CUDA_API_VERSION
	.align		4
        /*0000*/ 	.byte	0x04, 0x37
        /*0002*/ 	.short	(.L_43 - .L_42)
.L_42:
        /*0004*/ 	.word	0x00000082


	//----- nvinfo : EIATTR_KPARAM_INFO
	.align		4
.L_43:
        /*0008*/ 	.byte	0x04, 0x17
        /*000a*/ 	.short	(.L_45 - .L_44)
.L_44:
        /*000c*/ 	.word	0x00000000
        /*0010*/ 	.short	0x0005
        /*0012*/ 	.short	0x0020
        /*0014*/ 	.byte	0x00, 0xf0, 0xa1, 0x00


	//----- nvinfo : EIATTR_KPARAM_INFO
	.align		4
.L_45:
        /*0018*/ 	.byte	0x04, 0x17
        /*001a*/ 	.short	(.L_47 - .L_46)
.L_46:
        /*001c*/ 	.word	0x00000000
        /*0020*/ 	.short	0x0004
        /*0022*/ 	.short	0x0018
        /*0024*/ 	.byte	0x00, 0xf5, 0x21, 0x00


	//----- nvinfo : EIATTR_KPARAM_INFO
	.align		4
.L_47:
        /*0028*/ 	.byte	0x04, 0x17
        /*002a*/ 	.short	(.L_49 - .L_48)
.L_48:
        /*002c*/ 	.word	0x00000000
        /*0030*/ 	.short	0x0003
        /*0032*/ 	.short	0x0010
        /*0034*/ 	.byte	0x00, 0xf0, 0x11, 0x00


	//----- nvinfo : EIATTR_KPARAM_INFO
	.align		4
.L_49:
        /*0038*/ 	.byte	0x04, 0x17
        /*003a*/ 	.short	(.L_51 - .L_50)
.L_50:
        /*003c*/ 	.word	0x00000000
        /*0040*/ 	.short	0x0002
        /*0042*/ 	.short	0x000c
        /*0044*/ 	.byte	0x00, 0xf0, 0x11, 0x00


	//----- nvinfo : EIATTR_KPARAM_INFO
	.align		4
.L_51:
        /*0048*/ 	.byte	0x04, 0x17
        /*004a*/ 	.short	(.L_53 - .L_52)
.L_52:
        /*004c*/ 	.word	0x00000000
        /*0050*/ 	.short	0x0001
        /*0052*/ 	.short	0x0008
        /*0054*/ 	.byte	0x00, 0xf0, 0x11, 0x00


	//----- nvinfo : EIATTR_KPARAM_INFO
	.align		4
.L_53:
        /*0058*/ 	.byte	0x04, 0x17
        /*005a*/ 	.short	(.L_55 - .L_54)
.L_54:
        /*005c*/ 	.word	0x00000000
        /*0060*/ 	.short	0x0000
        /*0062*/ 	.short	0x0000
        /*0064*/ 	.byte	0x00, 0xf5, 0x21, 0x00


	//----- nvinfo : EIATTR_SPARSE_MMA_MASK
	.align		4
.L_55:
        /*0068*/ 	.byte	0x03, 0x50
        /*006a*/ 	.short	0x0000


	//----- nvinfo : EIATTR_MAXREG_COUNT
	.align		4
        /*006c*/ 	.byte	0x03, 0x1b
        /*006e*/ 	.short	0x00ff


	//----- nvinfo : EIATTR_MERCURY_ISA_VERSION
	.align		4
        /*0070*/ 	.byte	0x03, 0x5f
        /*0072*/ 	.short	0x0101


	//----- nvinfo : EIATTR_VRC_CTA_INIT_COUNT
	.align		4
        /*0074*/ 	.byte	0x02, 0x4a
	.zero		1
	.zero		1


	//----- nvinfo : EIATTR_EXIT_INSTR_OFFSETS
	.align		4
        /*0078*/ 	.byte	0x04, 0x1c
        /*007a*/ 	.short	(.L_57 - .L_56)


	//   ....[0]....
.L_56:
        /*007c*/ 	.word	0x000000a0


	//   ....[1]....
        /*0080*/ 	.word	0x000003d0


	//----- nvinfo : EIATTR_CBANK_PARAM_SIZE
	.align		4
.L_57:
        /*0084*/ 	.byte	0x03, 0x19
        /*0086*/ 	.short	0x0048


	//----- nvinfo : EIATTR_PARAM_CBANK
	.align		4
        /*0088*/ 	.byte	0x04, 0x0a
        /*008a*/ 	.short	(.L_59 - .L_58)
	.align		4
.L_58:
        /*008c*/ 	.word	index@(.nv.constant0._Z18InstanceNormUpdateIf3YOpIffEEvPKT_iiiPS2_T0_)
        /*0090*/ 	.short	0x0380
        /*0092*/ 	.short	0x0048


	//----- nvinfo : EIATTR_SW_WAR
	.align		4
.L_59:
        /*0094*/ 	.byte	0x04, 0x36
        /*0096*/ 	.short	(.L_61 - .L_60)
.L_60:
        /*0098*/ 	.word	0x00000008
.L_61:


//--------------------- .nv.info._Z32InstanceNormRowReduceInToOutWarpIff6MeanOpIffE6IvarOpIffEEvPKT_iiiPT0_S8_T1_T2_ --------------------------
	.section	.nv.info._Z32InstanceNormRowReduceInToOutWarpIff6MeanOpIffE6IvarOpIffEEvPKT_iiiPT0_S8_T1_T2_,"",@"SHT_CUDA_INFO"
	.sectionflags	@""
	.align	4


	//----- nvinfo : EIATTR_CUDA_API_VERSION
	.align		4
        /*0000*/ 	.byte	0x04, 0x37
        /*0002*/ 	.short	(.L_63 - .L_62)
.L_62:
        /*0004*/ 	.word	0x00000082


	//----- nvinfo : EIATTR_KPARAM_INFO
	.align		4
.L_63:
        /*0008*/ 	.byte	0x04, 0x17
        /*000a*/ 	.short	(.L_65 - .L_64)
.L_64:
        /*000c*/ 	.word	0x00000000
        /*0010*/ 	.short	0x0007
        /*0012*/ 	.short	0x0030
        /*0014*/ 	.byte	0x00, 0xf0, 0x41, 0x00


	//----- nvinfo : EIATTR_KPARAM_INFO
	.align		4
.L_65:
        /*0018*/ 	.byte	0x04, 0x17
        /*001a*/ 	.short	(.L_67 - .L_66)
.L_66:
        /*001c*/ 	.word	0x00000000
        /*0020*/ 	.short	0x0006
        /*0022*/ 	.short	0x0028
        /*0024*/ 	.byte	0x00, 0xf0, 0x11, 0x00


	//----- nvinfo : EIATTR_KPARAM_INFO
	.align		4
.L_67:
        /*0028*/ 	.byte	0x04, 0x17
        /*002a*/ 	.short	(.L_69 - .L_68)
.L_68:
        /*002c*/ 	.word	0x00000000
        /*0030*/ 	.short	0x0005
        /*0032*/ 	.short	0x0020
        /*0034*/ 	.byte	0x00, 0xf5, 0x21, 0x00


	//----- nvinfo : EIATTR_KPARAM_INFO
	.align		4
.L_69:
        /*0038*/ 	.byte	0x04, 0x17
        /*003a*/ 	.short	(.L_71 - .L_70)
.L_70:
        /*003c*/ 	.word	0x00000000
        /*0040*/ 	.short	0x0004
        /*0042*/ 	.short	0x0018
        /*0044*/ 	.byte	0x00, 0xf5, 0x21, 0x00


	//----- nvinfo : EIATTR_KPARAM_INFO
	.align		4
.L_71:
        /*0048*/ 	.byte	0x04, 0x17
        /*004a*/ 	.short	(.L_73 - .L_72)
.L_72:
        /*004c*/ 	.word	0x00000000
        /*0050*/ 	.short	0x0003
        /*0052*/ 	.short	0x0010
        /*0054*/ 	.byte	0x00, 0xf0, 0x11, 0x00


	//----- nvinfo : EIATTR_KPARAM_INFO
	.align		4
.L_73:
        /*0058*/ 	.byte	0x04, 0x17
        /*005a*/ 	.short	(.L_75 - .L_74)
.L_74:
        /*005c*/ 	.word	0x00000000
        /*0060*/ 	.short	0x0002
        /*0062*/ 	.short	0x000c
        /*0064*/ 	.byte	0x00, 0xf0, 0x11, 0x00


	//----- nvinfo : EIATTR_KPARAM_INFO
	.align		4
.L_75:
        /*0068*/ 	.byte	0x04, 0x17
        /*006a*/ 	.short	(.L_77 - .L_76)
.L_76:
        /*006c*/ 	.word	0x00000000
        /*0070*/ 	.short	0x0001
        /*0072*/ 	.short	0x0008
        /*0074*/ 	.byte	0x00, 0xf0, 0x11, 0x00


	//----- nvinfo : EIATTR_KPARAM_INFO
	.align		4
.L_77:
        /*0078*/ 	.byte	0x04, 0x17
        /*007a*/ 	.short	(.L_79 - .L_78)
.L_78:
        /*007c*/ 	.word	0x00000000
        /*0080*/ 	.short	0x0000
        /*0082*/ 	.short	0x0000
        /*0084*/ 	.byte	0x00, 0xf5, 0x21, 0x00


	//----- nvinfo : EIATTR_SPARSE_MMA_MASK
	.align		4
.L_79:
        /*0088*/ 	.byte	0x03, 0x50
        /*008a*/ 	.short	0x0000


	//----- nvinfo : EIATTR_MAXREG_COUNT
	.align		4
        /*008c*/ 	.byte	0x03, 0x1b
        /*008e*/ 	.short	0x00ff


	//----- nvinfo : EIATTR_MERCURY_ISA_VERSION
	.align		4
        /*0090*/ 	.byte	0x03, 0x5f
        /*0092*/ 	.short	0x0101


	//----- nvinfo : EIATTR_COOP_GROUP_MASK_REGIDS
	.align		4
        /*0094*/ 	.byte	0x04, 0x29
        /*0096*/ 	.short	(.L_81 - .L_80)


	//   ....[0]....
.L_80:
        /*0098*/ 	.word	0xffffffff


	//   ....[1]....
        /*009c*/ 	.word	0xffffffff


	//   ....[2]....
        /*00a0*/ 	.word	0xffffffff


	//   ....[3]....
        /*00a4*/ 	.word	0xffffffff


	//   ....[4]....
        /*00a8*/ 	.word	0xffffffff


	//   ....[5]....
        /*00ac*/ 	.word	0xffffffff


	//   ....[6]....
        /*00b0*/ 	.word	0xffffffff


	//   ....[7]....
        /*00b4*/ 	.word	0xffffffff


	//   ....[8]....
        /*00b8*/ 	.word	0xffffffff


	//   ....[9]....
        /*00bc*/ 	.word	0xffffffff


	//   ....[10]....
        /*00c0*/ 	.word	0xffffffff


	//   ....[11]....
        /*00c4*/ 	.word	0x05000014


	//   ....[12]....
        /*00c8*/ 	.word	0x05000014


	//   ....[13]....
        /*00cc*/ 	.word	0x05000014


	//   ....[14]....
        /*00d0*/ 	.word	0x05000014


	//   ....[15]....
        /*00d4*/ 	.word	0x05000014


	//----- nvinfo : EIATTR_COOP_GROUP_INSTR_OFFSETS
	.align		4
.L_81:
        /*00d8*/ 	.byte	0x04, 0x28
        /*00da*/ 	.short	(.L_83 - .L_82)


	//   ....[0]....
.L_82:
        /*00dc*/ 	.word	0x00000930


	//   ....[1]....
        /*00e0*/ 	.word	0x00000950


	//   ....[2]....
        /*00e4*/ 	.word	0x00000970


	//   ....[3]....
        /*00e8*/ 	.word	0x00000990


	//   ....[4]....
        /*00ec*/ 	.word	0x000009b0


	//   ....[5]....
        /*00f0*/ 	.word	0x000009e0


	//   ....[6]....
        /*00f4*/ 	.word	0x000013f0


	//   ....[7]....
        /*00f8*/ 	.word	0x00001420


	//   ....[8]....
        /*00fc*/ 	.word	0x00001440


	//   ....[9]....
        /*0100*/ 	.word	0x00001460


	//   ....[10]....
        /*0104*/ 	.word	0x00001480


	//   ....[11]....
        /*0108*/ 	.word	0x000016a0


	//   ....[12]....
        /*010c*/ 	.word	0x00001710


	//   ....[13]....
        /*0110*/ 	.word	0x00001780


	//   ....[14]....
        /*0114*/ 	.word	0x000017f0


	//   ....[15]....
        /*0118*/ 	.word	0x00001860


	//----- nvinfo : EIATTR_VRC_CTA_INIT_COUNT
	.align		4
.L_83:
        /*011c*/ 	.byte	0x02, 0x4a
	.zero		1
	.zero		1


	//----- nvinfo : EIATTR_EXIT_INSTR_OFFSETS
	.align		4
        /*0120*/ 	.byte	0x04, 0x1c
        /*0122*/ 	.short	(.L_85 - .L_84)


	//   ....[0]....
.L_84:
        /*0124*/ 	.word	0x00000080


	//   ....[1]....
        /*0128*/ 	.word	0x00001650


	//----- nvinfo : EIATTR_CRS_STACK_SIZE
	.align		4
.L_85:
        /*012c*/ 	.byte	0x04, 0x1e
        /*012e*/ 	.short	(.L_87 - .L_86)
.L_86:
        /*0130*/ 	.word	0x00000000


	//----- nvinfo : EIATTR_CBANK_PARAM_SIZE
	.align		4
.L_87:
        /*0134*/ 	.byte	0x03, 0x19
        /*0136*/ 	.short	0x0040


	//----- nvinfo : EIATTR_PARAM_CBANK
	.align		4
        /*0138*/ 	.byte	0x04, 0x0a
        /*013a*/ 	.short	(.L_89 - .L_88)
	.align		4
.L_88:
        /*013c*/ 	.word	index@(.nv.constant0._Z32InstanceNormRowReduceInToOutWarpIff6MeanOpIffE6IvarOpIffEEvPKT_iiiPT0_S8_T1_T2_)
        /*0140*/ 	.short	0x0380
        /*0142*/ 	.short	0x0040


	//----- nvinfo : EIATTR_SW_WAR
	.align		4
.L_89:
        /*0144*/ 	.byte	0x04, 0x36
        /*0146*/ 	.short	(.L_91 - .L_90)
.L_90:
        /*0148*/ 	.word	0x00000008
.L_91:


//--------------------- .nv.callgraph             --------------------------
	.section	.nv.callgraph,"",@"SHT_CUDA_CALLGRAPH"
	.align	4
	.sectionentsize	8
	.align		4
        /*0000*/ 	.word	0x00000000
	.align		4
        /*0004*/ 	.word	0xffffffff
	.align		4
        /*0008*/ 	.word	0x00000000
	.align		4
        /*000c*/ 	.word	0xfffffffe
	.align		4
        /*0010*/ 	.word	0x00000000
	.align		4
        /*0014*/ 	.word	0xfffffffd
	.align		4
        /*0018*/ 	.word	0x00000000
	.align		4
        /*001c*/ 	.word	0xfffffffc


//--------------------- .nv.constant4             --------------------------
	.section	.nv.constant4,"a",@progbits
	.align	8
	.align		8
.nv.constant4:
        /*0000*/ 	.dword	_ZN34_INTERNAL_30ff23c1_4_k_cu_409aa7074cuda3std3__45__cpo5beginE
	.align		8
        /*0008*/ 	.dword	_ZN34_INTERNAL_30ff23c1_4_k_cu_409aa7074cuda3std3__45__cpo3endE
	.align		8
        /*0010*/ 	.dword	_ZN34_INTERNAL_30ff23c1_4_k_cu_409aa7074cuda3std3__45__cpo6cbeginE
	.align		8
        /*0018*/ 	.dword	_ZN34_INTERNAL_30ff23c1_4_k_cu_409aa7074cuda3std3__45__cpo4cendE
	.align		8
        /*0020*/ 	.dword	_ZN34_INTERNAL_30ff23c1_4_k_cu_409aa7074cuda3std3__45__cpo6rbeginE
	.align		8
        /*0028*/ 	.dword	_ZN34_INTERNAL_30ff23c1_4_k_cu_409aa7074cuda3std3__45__cpo4rendE
	.align		8
        /*0030*/ 	.dword	_ZN34_INTERNAL_30ff23c1_4_k_cu_409aa7074cuda3std3__45__cpo7crbeginE
	.align		8
        /*0038*/ 	.dword	_ZN34_INTERNAL_30ff23c1_4_k_cu_409aa7074cuda3std3__45__cpo5crendE
	.align		8
        /*0040*/ 	.dword	_ZN34_INTERNAL_30ff23c1_4_k_cu_409aa7074cuda3std3__436_GLOBAL__N__30ff23c1_4_k_cu_409aa7076ignoreE
	.align		8
        /*0048*/ 	.dword	_ZN34_INTERNAL_30ff23c1_4_k_cu_409aa7074cuda3std3__419piecewise_constructE
	.align		8
        /*0050*/ 	.dword	_ZN34_INTERNAL_30ff23c1_4_k_cu_409aa7074cuda3std3__48in_placeE
	.align		8
        /*0058*/ 	.dword	_ZN34_INTERNAL_30ff23c1_4_k_cu_409aa7074cuda3std3__420unreachable_sentinelE
	.align		8
        /*0060*/ 	.dword	_ZN34_INTERNAL_30ff23c1_4_k_cu_409aa7074cuda3std6ranges3__45__cpo4swapE
	.align		8
        /*0068*/ 	.dword	_ZN34_INTERNAL_30ff23c1_4_k_cu_409aa7074cuda3std6ranges3__45__cpo9iter_moveE
	.align		8
        /*0070*/ 	.dword	_ZN34_INTERNAL_30ff23c1_4_k_cu_409aa7074cuda3std6ranges3__45__cpo5beginE
	.align		8
        /*0078*/ 	.dword	_ZN34_INTERNAL_30ff23c1_4_k_cu_409aa7074cuda3std6ranges3__45__cpo3endE
	.align		8
        /*0080*/ 	.dword	_ZN34_INTERNAL_30ff23c1_4_k_cu_409aa7074cuda3std6ranges3__45__cpo6cbeginE
	.align		8
        /*0088*/ 	.dword	_ZN34_INTERNAL_30ff23c1_4_k_cu_409aa7074cuda3std6ranges3__45__cpo4cendE
	.align		8
        /*0090*/ 	.dword	_ZN34_INTERNAL_30ff23c1_4_k_cu_409aa7074cuda3std6ranges3__45__cpo7advanceE
	.align		8
        /*0098*/ 	.dword	_ZN34_INTERNAL_30ff23c1_4_k_cu_409aa7074cuda3std6ranges3__45__cpo9iter_swapE
	.align		8
        /*00a0*/ 	.dword	_ZN34_INTERNAL_30ff23c1_4_k_cu_409aa7074cuda3std6ranges3__45__cpo4nextE
	.align		8
        /*00a8*/ 	.dword	_ZN34_INTERNAL_30ff23c1_4_k_cu_409aa7074cuda3std6ranges3__45__cpo4prevE
	.align		8
        /*00b0*/ 	.dword	_ZN34_INTERNAL_30ff23c1_4_k_cu_409aa7074cuda3std6ranges3__45__cpo4dataE
	.align		8
        /*00b8*/ 	.dword	_ZN34_INTERNAL_30ff23c1_4_k_cu_409aa7074cuda3std6ranges3__45__cpo5cdataE
	.align		8
        /*00c0*/ 	.dword	_ZN34_INTERNAL_30ff23c1_4_k_cu_409aa7074cuda3std6ranges3__45__cpo4sizeE
	.align		8
        /*00c8*/ 	.dword	_ZN34_INTERNAL_30ff23c1_4_k_cu_409aa7074cuda3std6ranges3__45__cpo5ssizeE
	.align		8
        /*00d0*/ 	.dword	_ZN34_INTERNAL_30ff23c1_4_k_cu_409aa7074cuda3std6ranges3__45__cpo8distanceE
	.align		8
        /*00d8*/ 	.dword	_ZN34_INTERNAL_30ff23c1_4_k_cu_409aa7076thrust24THRUST_300001_SM_1000_NS6system6detail10sequential3seqE


//--------------------- .text._Z18InstanceNormUpdateIf3YOpIffEEvPKT_iiiPS2_T0_ --------------------------
	.section	.text._Z18InstanceNormUpdateIf3YOpIffEEvPKT_iiiPS2_T0_,"ax",@progbits
	.align	128
        .global         _Z18InstanceNormUpdateIf3YOpIffEEvPKT_iiiPS2_T0_
        .type           _Z18InstanceNormUpdateIf3YOpIffEEvPKT_iiiPS2_T0_,@function
        .size           _Z18InstanceNormUpdateIf3YOpIffEEvPKT_iiiPS2_T0_,(.L_x_45 - _Z18InstanceNormUpdateIf3YOpIffEEvPKT_iiiPS2_T0_)
        .other          _Z18InstanceNormUpdateIf3YOpIffEEvPKT_iiiPS2_T0_,@"STO_CUDA_ENTRY STV_DEFAULT"
_Z18InstanceNormUpdateIf3YOpIffEEvPKT_iiiPS2_T0_:
.text._Z18InstanceNormUpdateIf3YOpIffEEvPKT_iiiPS2_T0_:
[----:B------:R-:W-:Y:S01]  /*0000*/  LDC R1, c[0x0][0x37c] ;  /* 0x0000df00ff017b82 */ /* 0x000fe20000000800 */
[----:B------:R-:W0:Y:S07]  /*0010*/  S2R R0, SR_TID.X ;  /* 0x0000000000007919 */ /* 0x000e2e0000002100 */
[----:B------:R-:W0:Y:S01]  /*0020*/  S2UR UR6, SR_CTAID.X ;  /* 0x00000000000679c3 */ /* 0x000e220000002500 */
[----:B------:R-:W1:Y:S07]  /*0030*/  LDCU.64 UR4, c[0x0][0x388] ;  /* 0x00007100ff0477ac */ /* 0x000e6e0008000a00 */
[----:B------:R-:W0:Y:S08]  /*0040*/  LDC R3, c[0x0][0x360] ;  /* 0x0000d800ff037b82 */ /* 0x000e300000000800 */
[----:B------:R-:W2:Y:S01]  /*0050*/  LDC R7, c[0x0][0x390] ;  /* 0x0000e400ff077b82 */ /* 0x000ea20000000800 */
[----:B-1----:R-:W-:Y:S01]  /*0060*/  UIMAD UR4, UR5, UR4, URZ ;  /* 0x00000004050472a4 */ /* 0x002fe2000f8e02ff */
[----:B0-----:R-:W-:-:S05]  /*0070*/  IMAD R0, R3, UR6, R0 ;  /* 0x0000000603007c24 */ /* 0x001fca000f8e0200 */
[----:B--2---:R-:W-:-:S05]  /*0080*/  IMAD R3, R7, UR4, RZ ;  /* 0x0000000407037c24 */ /* 0x004fca000f8e02ff */
[----:B------:R-:W-:-:S13]  /*0090*/  ISETP.GE.AND P0, PT, R0, R3, PT ;  /* 0x000000030000720c */ /* 0x000fda0003f06270 */
[----:B------:R-:W-:Y:S05]  /*00a0*/  @P0 EXIT ;  /* 0x000000000000094d */ /* 0x000fea0003800000 */
[----:B------:R-:W-:Y:S01]  /*00b0*/  IABS R5, R7 ;  /* 0x0000000700057213 */ /* 0x000fe20000000000 */
[----:B------:R-:W0:Y:S01]  /*00c0*/  LDC.64 R10, c[0x0][0x380] ;  /* 0x0000e000ff0a7b82 */ /* 0x000e220000000a00 */
[----:B------:R-:W1:Y:S02]  /*00d0*/  LDCU UR6, c[0x0][0x3c0] ;  /* 0x00007800ff0677ac */ /* 0x000e640008000800 */
[----:B------:R-:W2:Y:S01]  /*00e0*/  I2F.RP R4, R5 ;  /* 0x0000000500047306 */ /* 0x000ea20000209400 */
[----:B------:R-:W3:Y:S04]  /*00f0*/  LDCU.64 UR4, c[0x0][0x358] ;  /* 0x00006b00ff0477ac */ /* 0x000ee80008000a00 */
[----:B------:R-:W4:Y:S03]  /*0100*/  LDC.64 R12, c[0x0][0x3a8] ;  /* 0x0000ea00ff0c7b82 */ /* 0x000f260000000a00 */
[----:B--2---:R-:W2:Y:S02]  /*0110*/  MUFU.RCP R4, R4 ;  /* 0x0000000400047308 */ /* 0x004ea40000001000 */
[----:B--2---:R-:W-:-:S06]  /*0120*/  IADD3 R2, PT, PT, R4, 0xffffffe, RZ ;  /* 0x0ffffffe04027810 */ /* 0x004fcc0007ffe0ff */
[----:B------:R2:W5:Y:S02]  /*0130*/  F2I.FTZ.U32.TRUNC.NTZ R3, R2 ;  /* 0x0000000200037305 */ /* 0x000564000021f000 */
[----:B--2---:R-:W-:Y:S01]  /*0140*/  HFMA2 R2, -RZ, RZ, 0, 0 ;  /* 0x00000000ff027431 */ /* 0x004fe200000001ff */
[----:B-----5:R-:W-:-:S05]  /*0150*/  IADD3 R6, PT, PT, RZ, -R3, RZ ;  /* 0x80000003ff067210 */ /* 0x020fca0007ffe0ff */
[----:B------:R-:W-:Y:S01]  /*0160*/  IMAD R9, R6, R5, RZ ;  /* 0x0000000506097224 */ /* 0x000fe200078e02ff */
[----:B------:R-:W-:-:S03]  /*0170*/  IABS R6, R0 ;  /* 0x0000000000067213 */ /* 0x000fc60000000000 */
[----:B------:R-:W-:Y:S01]  /*0180*/  IMAD.HI.U32 R3, R3, R9, R2 ;  /* 0x0000000903037227 */ /* 0x000fe200078e0002 */
[----:B------:R-:W-:Y:S01]  /*0190*/  LOP3.LUT R2, R0, R7, RZ, 0x3c, !PT ;  /* 0x0000000700027212 */ /* 0x000fe200078e3cff */
[----:B------:R-:W2:Y:S03]  /*01a0*/  LDC.64 R8, c[0x0][0x3a0] ;  /* 0x0000e800ff087b82 */ /* 0x000ea60000000a00 */
[----:B------:R-:W-:Y:S01]  /*01b0*/  ISETP.GE.AND P1, PT, R2, RZ, PT ;  /* 0x000000ff0200720c */ /* 0x000fe20003f26270 */
[----:B------:R-:W-:-:S05]  /*01c0*/  IMAD.HI.U32 R3, R3, R6, RZ ;  /* 0x0000000603037227 */ /* 0x000fca00078e00ff */
[----:B------:R-:W-:-:S05]  /*01d0*/  IADD3 R4, PT, PT, -R3, RZ, RZ ;  /* 0x000000ff03047210 */ /* 0x000fca0007ffe1ff */
[----:B------:R-:W-:-:S05]  /*01e0*/  IMAD R4, R5, R4, R6 ;  /* 0x0000000405047224 */ /* 0x000fca00078e0206 */
[----:B------:R-:W-:-:S13]  /*01f0*/  ISETP.GT.U32.AND P2, PT, R5, R4, PT ;  /* 0x000000040500720c */ /* 0x000fda0003f44070 */
[-C--:B------:R-:W-:Y:S02]  /*0200*/  @!P2 IADD3 R4, PT, PT, R4, -R5.reuse, RZ ;  /* 0x800000050404a210 */ /* 0x080fe40007ffe0ff */
[----:B------:R-:W-:Y:S02]  /*0210*/  @!P2 IADD3 R3, PT, PT, R3, 0x1, RZ ;  /* 0x000000010303a810 */ /* 0x000fe40007ffe0ff */
[----:B------:R-:W-:Y:S02]  /*0220*/  ISETP.GE.U32.AND P0, PT, R4, R5, PT ;  /* 0x000000050400720c */ /* 0x000fe40003f06070 */
[----:B------:R-:W-:Y:S01]  /*0230*/  ISETP.NE.AND P2, PT, R7, RZ, PT ;  /* 0x000000ff0700720c */ /* 0x000fe20003f45270 */
[----:B------:R-:W5:Y:S10]  /*0240*/  LDC.64 R4, c[0x0][0x3b0] ;  /* 0x0000ec00ff047b82 */ /* 0x000f740000000a00 */
[----:B------:R-:W-:-:S04]  /*0250*/  @P0 IADD3 R3, PT, PT, R3, 0x1, RZ ;  /* 0x0000000103030810 */ /* 0x000fc80007ffe0ff */
[----:B------:R-:W-:Y:S02]  /*0260*/  MOV R15, R3 ;  /* 0x00000003000f7202 */ /* 0x000fe40000000f00 */
[----:B------:R-:W5:Y:S02]  /*0270*/  LDC.64 R2, c[0x0][0x3b8] ;  /* 0x0000ee00ff027b82 */ /* 0x000f640000000a00 */
[----:B------:R-:W-:Y:S02]  /*0280*/  @!P1 IADD3 R15, PT, PT, -R15, RZ, RZ ;  /* 0x000000ff0f0f9210 */ /* 0x000fe40007ffe1ff */
[----:B------:R-:W-:-:S04]  /*0290*/  @!P2 LOP3.LUT R15, RZ, R7, RZ, 0x33, !PT ;  /* 0x00000007ff0fa212 */ /* 0x000fc800078e33ff */
[----:B------:R-:W-:-:S05]  /*02a0*/  IADD3 R17, PT, PT, -R15, RZ, RZ ;  /* 0x000000ff0f117210 */ /* 0x000fca0007ffe1ff */
[----:B------:R-:W-:Y:S02]  /*02b0*/  IMAD R17, R7, R17, R0 ;  /* 0x0000001107117224 */ /* 0x000fe400078e0200 */
[----:B--2---:R-:W-:-:S04]  /*02c0*/  IMAD.WIDE R6, R15, 0x4, R8 ;  /* 0x000000040f067825 */ /* 0x004fc800078e0208 */
[C---:B-1----:R-:W-:Y:S02]  /*02d0*/  IMAD R19, R15.reuse, UR6, R17 ;  /* 0x000000060f137c24 */ /* 0x042fe4000f8e0211 */
[----:B----4-:R-:W-:Y:S01]  /*02e0*/  IMAD.WIDE R8, R15, 0x4, R12 ;  /* 0x000000040f087825 */ /* 0x010fe200078e020c */
[----:B---3--:R-:W2:Y:S01]  /*02f0*/  LDG.E R6, desc[UR4][R6.64] ;  /* 0x0000000406067981 */ /* 0x008ea2000c1e1900 */
[----:B------:R-:W1:Y:S02]  /*0300*/  LDC.64 R12, c[0x0][0x398] ;  /* 0x0000e600ff0c7b82 */ /* 0x000e640000000a00 */
[----:B0-----:R-:W-:Y:S02]  /*0310*/  IMAD.WIDE R10, R19, 0x4, R10 ;  /* 0x00000004130a7825 */ /* 0x001fe400078e020a */
[----:B------:R-:W3:Y:S02]  /*0320*/  LDG.E R8, desc[UR4][R8.64] ;  /* 0x0000000408087981 */ /* 0x000ee4000c1e1900 */
[----:B-----5:R-:W-:-:S02]  /*0330*/  IMAD.WIDE R4, R17, 0x4, R4 ;  /* 0x0000000411047825 */ /* 0x020fc400078e0204 */
[----:B------:R-:W2:Y:S02]  /*0340*/  LDG.E.CONSTANT R11, desc[UR4][R10.64] ;  /* 0x000000040a0b7981 */ /* 0x000ea4000c1e9900 */
[----:B------:R-:W-:Y:S02]  /*0350*/  IMAD.WIDE R2, R17, 0x4, R2 ;  /* 0x0000000411027825 */ /* 0x000fe400078e0202 */
[----:B------:R-:W4:Y:S04]  /*0360*/  LDG.E R4, desc[UR4][R4.64] ;  /* 0x0000000404047981 */ /* 0x000f28000c1e1900 */
[----:B------:R-:W4:Y:S01]  /*0370*/  LDG.E R2, desc[UR4][R2.64] ;  /* 0x0000000402027981 */ /* 0x000f22000c1e1900 */
[----:B--2---:R-:W-:-:S04]  /*0380*/  FADD R15, -R6, R11 ;  /* 0x0000000b060f7221 */ /* 0x004fc80000000100 */
[----:B---3--:R-:W-:Y:S01]  /*0390*/  FMUL R15, R8, R15 ;  /* 0x0000000f080f7220 */ /* 0x008fe20000400000 */
[----:B-1----:R-:W-:-:S04]  /*03a0*/  IMAD.WIDE R6, R0, 0x4, R12 ;  /* 0x0000000400067825 */ /* 0x002fc800078e020c */
[----:B----4-:R-:W-:-:S05]  /*03b0*/  FFMA R15, R15, R4, R2 ;  /* 0x000000040f0f7223 */ /* 0x010fca0000000002 */
[----:B------:R-:W-:Y:S01]  /*03c0*/  STG.E desc[UR4][R6.64], R15 ;  /* 0x0000000f06007986 */ /* 0x000fe2000c101904 */
[----:B------:R-:W-:Y:S05]  /*03d0*/  EXIT ;  /* 0x000000000000794d */ /* 0x000fea0003800000 */
.L_x_0:
[----:B------:R-:W-:-:S00]  /*03e0*/  BRA `(.L_x_0) ;  /* 0xfffffffc00fc7947 */ /* 0x000fc0000383ffff */
[----:B------:R-:W-:-:S00]  /*03f0*/  NOP ;  /* 0x0000000000007918 */ /* 0x000fc00000000000 */
        /* <DEDUP_REMOVED lines=8> */
.L_x_45:


//--------------------- .text._Z32InstanceNormRowReduceInToOutWarpIff6MeanOpIffE6IvarOpIffEEvPKT_iiiPT0_S8_T1_T2_ --------------------------
	.section	.text._Z32InstanceNormRowReduceInToOutWarpIff6MeanOpIffE6IvarOpIffEEvPKT_iiiPT0_S8_T1_T2_,"ax",@progbits
	.align	128
        .global         _Z32InstanceNormRowReduceInToOutWarpIff6MeanOpIffE6IvarOpIffEEvPKT_iiiPT0_S8_T1_T2_
        .type           _Z32InstanceNormRowReduceInToOutWarpIff6MeanOpIffE6IvarOpIffEEvPKT_iiiPT0_S8_T1_T2_,@function
        .size           _Z32InstanceNormRowReduceInToOutWarpIff6MeanOpIffE6IvarOpIffEEvPKT_iiiPT0_S8_T1_T2_,(.L_x_44 - _Z32InstanceNormRowReduceInToOutWarpIff6MeanOpIffE6IvarOpIffEEvPKT_iiiPT0_S8_T1_T2_)
        .other          _Z32InstanceNormRowReduceInToOutWarpIff6MeanOpIffE6IvarOpIffEEvPKT_iiiPT0_S8_T1_T2_,@"STO_CUDA_ENTRY STV_DEFAULT"
_Z32InstanceNormRowReduceInToOutWarpIff6MeanOpIffE6IvarOpIffEEvPKT_iiiPT0_S8_T1_T2_:
.text._Z32InstanceNormRowReduceInToOutWarpIff6MeanOpIffE6IvarOpIffEEvPKT_iiiPT0_S8_T1_T2_:
[----:B------:R-:W-:Y:S01]  /*0000*/  LDC R1, c[0x0][0x37c] ;  /* 0x0000df00ff017b82 */ /* 0x000fe20000000800 */
[----:B------:R-:W0:Y:S01]  /*0010*/  S2R R2, SR_TID.X ;  /* 0x0000000000027919 */ /* 0x000e220000002100 */
[----:B------:R-:W1:Y:S01]  /*0020*/  LDCU.64 UR4, c[0x0][0x388] ;  /* 0x00007100ff0477ac */ /* 0x000e620008000a00 */
[----:B------:R-:W2:Y:S01]  /*0030*/  S2R R5, SR_CTAID.X ;  /* 0x0000000000057919 */ /* 0x000ea20000002500 */
[----:B-1----:R-:W-:Y:S01]  /*0040*/  UIMAD UR4, UR5, UR4, URZ ;  /* 0x00000004050472a4 */ /* 0x002fe2000f8e02ff */
[----:B0-----:R-:W-:-:S04]  /*0050*/  SHF.R.U32.HI R0, RZ, 0x5, R2 ;  /* 0x00000005ff007819 */ /* 0x001fc80000011602 */
[----:B--2---:R-:W-:-:S04]  /*0060*/  LEA R5, R5, R0, 0x2 ;  /* 0x0000000005057211 */ /* 0x004fc800078e10ff */
[----:B------:R-:W-:-:S13]  /*0070*/  ISETP.GE.AND P0, PT, R5, UR4, PT ;  /* 0x0000000405007c0c */ /* 0x000fda000bf06270 */
[----:B------:R-:W-:Y:S05]  /*0080*/  @P0 EXIT ;  /* 0x000000000000094d */ /* 0x000fea0003800000 */
[----:B------:R-:W0:Y:S01]  /*0090*/  LDCU UR6, c[0x0][0x390] ;  /* 0x00007200ff0677ac */ /* 0x000e220008000800 */
[----:B------:R-:W-:Y:S02]  /*00a0*/  LOP3.LUT R0, R2, 0x1f, RZ, 0xc0, !PT ;  /* 0x0000001f02007812 */ /* 0x000fe400078ec0ff */
[----:B------:R-:W1:Y:S01]  /*00b0*/  LDC R2, c[0x0][0x370] ;  /* 0x0000dc00ff027b82 */ /* 0x000e620000000800 */
[----:B------:R-:W2:Y:S01]  /*00c0*/  LDCU UR5, c[0x0][0x3a8] ;  /* 0x00007500ff0577ac */ /* 0x000ea20008000800 */
[----:B------:R-:W-:Y:S01]  /*00d0*/  LOP3.LUT R3, RZ, R0, RZ, 0x33, !PT ;  /* 0x00000000ff037212 */ /* 0x000fe200078e33ff */
[----:B------:R-:W3:Y:S03]  /*00e0*/  LDCU UR8, c[0x0][0x3b8] ;  /* 0x00007700ff0877ac */ /* 0x000ee60008000800 */
[----:B0-----:R-:W-:Y:S01]  /*00f0*/  IADD3 R3, PT, PT, R3, UR6, RZ ;  /* 0x0000000603037c10 */ /* 0x001fe2000fffe0ff */
[----:B------:R-:W0:Y:S03]  /*0100*/  LDCU.64 UR6, c[0x0][0x358] ;  /* 0x00006b00ff0677ac */ /* 0x000e260008000a00 */
[----:B------:R-:W-:-:S02]  /*0110*/  LEA.HI R10, R3, 0x1, RZ, 0x1b ;  /* 0x00000001030a7811 */ /* 0x000fc400078fd8ff */
[----:B--2---:R-:W-:Y:S02]  /*0120*/  I2FP.F32.S32 R4, UR5 ;  /* 0x0000000500047c45 */ /* 0x004fe40008201400 */
[C---:B------:R-:W-:Y:S02]  /*0130*/  LOP3.LUT R7, R10.reuse, 0xf, RZ, 0xc0, !PT ;  /* 0x0000000f0a077812 */ /* 0x040fe400078ec0ff */
[C---:B------:R-:W-:Y:S02]  /*0140*/  LOP3.LUT R8, R10.reuse, 0x7, RZ, 0xc0, !PT ;  /* 0x000000070a087812 */ /* 0x040fe400078ec0ff */
[C---:B------:R-:W-:Y:S02]  /*0150*/  LOP3.LUT R9, R10.reuse, 0xffffff0, RZ, 0xc0, !PT ;  /* 0x0ffffff00a097812 */ /* 0x040fe400078ec0ff */
[----:B---3--:R-:W-:Y:S02]  /*0160*/  I2FP.F32.S32 R6, UR8 ;  /* 0x0000000800067c45 */ /* 0x008fe40008201400 */
[----:B------:R-:W-:-:S02]  /*0170*/  LOP3.LUT R10, R10, 0x3, RZ, 0xc0, !PT ;  /* 0x000000030a0a7812 */ /* 0x000fc400078ec0ff */
[----:B------:R-:W-:Y:S02]  /*0180*/  IADD3 R11, PT, PT, R7, -0x1, RZ ;  /* 0xffffffff070b7810 */ /* 0x000fe40007ffe0ff */
[----:B------:R-:W-:Y:S02]  /*0190*/  IADD3 R12, PT, PT, R8, -0x1, RZ ;  /* 0xffffffff080c7810 */ /* 0x000fe40007ffe0ff */
[----:B0-----:R-:W-:-:S07]  /*01a0*/  IADD3 R13, PT, PT, -R9, RZ, RZ ;  /* 0x000000ff090d7210 */ /* 0x001fce0007ffe1ff */
.L_x_25:
[----:B0-----:R-:W0:Y:S01]  /*01b0*/  LDCU UR5, c[0x0][0x390] ;  /* 0x00007200ff0577ac */ /* 0x001e220008000800 */
[----:B------:R-:W-:Y:S01]  /*01c0*/  BSSY.RECONVERGENT B0, `(.L_x_1) ;  /* 0x0000073000007945 */ /* 0x000fe20003800200 */
[----:B------:R-:W-:Y:S01]  /*01d0*/  HFMA2 R16, -RZ, RZ, 0, 0 ;  /* 0x00000000ff107431 */ /* 0x000fe200000001ff */
[----:B0-----:R-:W-:-:S13]  /*01e0*/  ISETP.GE.AND P3, PT, R0, UR5, PT ;  /* 0x0000000500007c0c */ /* 0x001fda000bf66270 */
[----:B------:R-:W-:Y:S05]  /*01f0*/  @P3 BRA `(.L_x_2) ;  /* 0x0000000400bc3947 */ /* 0x000fea0003800000 */
[----:B------:R-:W-:Y:S01]  /*0200*/  ISETP.GE.U32.AND P0, PT, R3, 0x1e0, PT ;  /* 0x000001e00300780c */ /* 0x000fe20003f06070 */
[----:B------:R-:W-:Y:S01]  /*0210*/  BSSY.RECONVERGENT B1, `(.L_x_3) ;  /* 0x0000031000017945 */ /* 0x000fe20003800200 */
[----:B------:R-:W-:Y:S02]  /*0220*/  ISETP.NE.AND P1, PT, R7, RZ, PT ;  /* 0x000000ff0700720c */ /* 0x000fe40003f25270 */
[----:B------:R-:W-:Y:S02]  /*0230*/  MOV R16, RZ ;  /* 0x000000ff00107202 */ /* 0x000fe40000000f00 */
[----:B------:R-:W-:-:S07]  /*0240*/  MOV R18, R0 ;  /* 0x0000000000127202 */ /* 0x000fce0000000f00 */
[----:B------:R-:W-:Y:S05]  /*0250*/  @!P0 BRA `(.L_x_4) ;  /* 0x0000000000b08947 */ /* 0x000fea0003800000 */
[----:B------:R-:W0:Y:S01]  /*0260*/  LDCU UR5, c[0x0][0x3a8] ;  /* 0x00007500ff0577ac */ /* 0x000e220008000800 */
[----:B------:R-:W-:Y:S02]  /*0270*/  MOV R16, RZ ;  /* 0x000000ff00107202 */ /* 0x000fe40000000f00 */
[----:B------:R-:W-:Y:S02]  /*0280*/  MOV R19, R13 ;  /* 0x0000000d00137202 */ /* 0x000fe40000000f00 */
[----:B------:R-:W-:Y:S01]  /*0290*/  MOV R18, R0 ;  /* 0x0000000000127202 */ /* 0x000fe20000000f00 */
[----:B0-----:R-:W-:-:S07]  /*02a0*/  IMAD R17, R5, UR5, R0 ;  /* 0x0000000505117c24 */ /* 0x001fce000f8e0200 */
.L_x_5:
[----:B------:R-:W0:Y:S02]  /*02b0*/  LDC.64 R14, c[0x0][0x380] ;  /* 0x0000e000ff0e7b82 */ /* 0x000e240000000a00 */
[----:B0-----:R-:W-:-:S05]  /*02c0*/  IMAD.WIDE R14, R17, 0x4, R14 ;  /* 0x00000004110e7825 */ /* 0x001fca00078e020e */
[----:B------:R-:W2:Y:S04]  /*02d0*/  LDG.E.CONSTANT R21, desc[UR6][R14.64] ;  /* 0x000000060e157981 */ /* 0x000ea8000c1e9900 */
[----:B------:R-:W3:Y:S04]  /*02e0*/  LDG.E.CONSTANT R27, desc[UR6][R14.64+0x80] ;  /* 0x000080060e1b7981 */ /* 0x000ee8000c1e9900 */
[----:B------:R-:W4:Y:S04]  /*02f0*/  LDG.E.CONSTANT R22, desc[UR6][R14.64+0x100] ;  /* 0x000100060e167981 */ /* 0x000f28000c1e9900 */
[----:B------:R-:W5:Y:S04]  /*0300*/  LDG.E.CONSTANT R23, desc[UR6][R14.64+0x180] ;  /* 0x000180060e177981 */ /* 0x000f68000c1e9900 */
[----:B------:R-:W5:Y:S04]  /*0310*/  LDG.E.CONSTANT R25, desc[UR6][R14.64+0x200] ;  /* 0x000200060e197981 */ /* 0x000f68000c1e9900 */
[----:B------:R-:W5:Y:S04]  /*0320*/  LDG.E.CONSTANT R24, desc[UR6][R14.64+0x280] ;  /* 0x000280060e187981 */ /* 0x000f68000c1e9900 */
[----:B------:R-:W5:Y:S01]  /*0330*/  LDG.E.CONSTANT R20, desc[UR6][R14.64+0x300] ;  /* 0x000300060e147981 */ /* 0x000f62000c1e9900 */
[----:B--2---:R-:W-:-:S03]  /*0340*/  FADD R16, R21, R16 ;  /* 0x0000001015107221 */ /* 0x004fc60000000000 */
[----:B------:R-:W2:Y:S01]  /*0350*/  LDG.E.CONSTANT R21, desc[UR6][R14.64+0x380] ;  /* 0x000380060e157981 */ /* 0x000ea2000c1e9900 */
[----:B---3--:R-:W-:-:S03]  /*0360*/  FADD R27, R16, R27 ;  /* 0x0000001b101b7221 */ /* 0x008fc60000000000 */
[----:B------:R-:W3:Y:S01]  /*0370*/  LDG.E.CONSTANT R16, desc[UR6][R14.64+0x400] ;  /* 0x000400060e107981 */ /* 0x000ee2000c1e9900 */
[----:B----4-:R-:W-:-:S03]  /*0380*/  FADD R26, R27, R22 ;  /* 0x000000161b1a7221 */ /* 0x010fc60000000000 */
[----:B------:R-:W4:Y:S01]  /*0390*/  LDG.E.CONSTANT R22, desc[UR6][R14.64+0x480] ;  /* 0x000480060e167981 */ /* 0x000f22000c1e9900 */
[----:B-----5:R-:W-:-:S03]  /*03a0*/  FADD R26, R26, R23 ;  /* 0x000000171a1a7221 */ /* 0x020fc60000000000 */
[----:B------:R-:W5:Y:S01]  /*03b0*/  LDG.E.CONSTANT R23, desc[UR6][R14.64+0x500] ;  /* 0x000500060e177981 */ /* 0x000f62000c1e9900 */
[----:B------:R-:W-:-:S03]  /*03c0*/  FADD R27, R26, R25 ;  /* 0x000000191a1b7221 */ /* 0x000fc60000000000 */
[----:B------:R-:W5:Y:S01]  /*03d0*/  LDG.E.CONSTANT R25, desc[UR6][R14.64+0x580] ;  /* 0x000580060e197981 */ /* 0x000f62000c1e9900 */
[----:B------:R-:W-:-:S03]  /*03e0*/  FADD R27, R27, R24 ;  /* 0x000000181b1b7221 */ /* 0x000fc60000000000 */
[----:B------:R-:W5:Y:S01]  /*03f0*/  LDG.E.CONSTANT R24, desc[UR6][R14.64+0x600] ;  /* 0x000600060e187981 */ /* 0x000f62000c1e9900 */
[----:B------:R-:W-:-:S03]  /*0400*/  FADD R26, R27, R20 ;  /* 0x000000141b1a7221 */ /* 0x000fc60000000000 */
[----:B------:R-:W5:Y:S01]  /*0410*/  LDG.E.CONSTANT R20, desc[UR6][R14.64+0x680] ;  /* 0x000680060e147981 */ /* 0x000f62000c1e9900 */
[----:B--2---:R-:W-:-:S03]  /*0420*/  FADD R27, R26, R21 ;  /* 0x000000151a1b7221 */ /* 0x004fc60000000000 */
[----:B------:R-:W2:Y:S04]  /*0430*/  LDG.E.CONSTANT R21, desc[UR6][R14.64+0x700] ;  /* 0x000700060e157981 */ /* 0x000ea8000c1e9900 */
[----:B------:R-:W2:Y:S01]  /*0440*/  LDG.E.CONSTANT R26, desc[UR6][R14.64+0x780] ;  /* 0x000780060e1a7981 */ /* 0x000ea2000c1e9900 */
[----:B---3--:R-:W-:Y:S01]  /*0450*/  FADD R27, R27, R16 ;  /* 0x000000101b1b7221 */ /* 0x008fe20000000000 */
[----:B------:R-:W-:Y:S02]  /*0460*/  IADD3 R19, PT, PT, R19, 0x10, RZ ;  /* 0x0000001013137810 */ /* 0x000fe40007ffe0ff */
[----:B------:R-:W-:Y:S01]  /*0470*/  IADD3 R18, PT, PT, R18, 0x200, RZ ;  /* 0x0000020012127810 */ /* 0x000fe20007ffe0ff */
[----:B----4-:R-:W-:Y:S01]  /*0480*/  FADD R22, R27, R22 ;  /* 0x000000161b167221 */ /* 0x010fe20000000000 */
[----:B------:R-:W-:-:S02]  /*0490*/  ISETP.NE.AND P0, PT, R19, RZ, PT ;  /* 0x000000ff1300720c */ /* 0x000fc40003f05270 */
[----:B------:R-:W-:Y:S01]  /*04a0*/  IADD3 R17, PT, PT, R17, 0x200, RZ ;  /* 0x0000020011117810 */ /* 0x000fe20007ffe0ff */
[----:B-----5:R-:W-:-:S04]  /*04b0*/  FADD R22, R22, R23 ;  /* 0x0000001716167221 */ /* 0x020fc80000000000 */
[----:B------:R-:W-:-:S04]  /*04c0*/  FADD R25, R22, R25 ;  /* 0x0000001916197221 */ /* 0x000fc80000000000 */
[----:B------:R-:W-:-:S04]  /*04d0*/  FADD R25, R25, R24 ;  /* 0x0000001819197221 */ /* 0x000fc80000000000 */
[----:B------:R-:W-:-:S04]  /*04e0*/  FADD R20, R25, R20 ;  /* 0x0000001419147221 */ /* 0x000fc80000000000 */
[----:B--2---:R-:W-:-:S04]  /*04f0*/  FADD R21, R20, R21 ;  /* 0x0000001514157221 */ /* 0x004fc80000000000 */
[----:B------:R-:W-:Y:S01]  /*0500*/  FADD R16, R21, R26 ;  /* 0x0000001a15107221 */ /* 0x000fe20000000000 */
[----:B------:R-:W-:Y:S06]  /*0510*/  @P0 BRA `(.L_x_5) ;  /* 0xfffffffc00640947 */ /* 0x000fec000383ffff */
.L_x_4:
[----:B------:R-:W-:Y:S05]  /*0520*/  BSYNC.RECONVERGENT B1 ;  /* 0x0000000000017941 */ /* 0x000fea0003800200 */
.L_x_3:
[----:B------:R-:W-:Y:S05]  /*0530*/  @!P1 BRA `(.L_x_2) ;  /* 0x0000000000ec9947 */ /* 0x000fea0003800000 */
[----:B------:R-:W-:Y:S01]  /*0540*/  ISETP.GE.U32.AND P0, PT, R11, 0x7, PT ;  /* 0x000000070b00780c */ /* 0x000fe20003f06070 */
[----:B------:R-:W-:Y:S01]  /*0550*/  BSSY.RECONVERGENT B1, `(.L_x_6) ;  /* 0x0000018000017945 */ /* 0x000fe20003800200 */
[----:B------:R-:W-:-:S11]  /*0560*/  ISETP.NE.AND P1, PT, R8, RZ, PT ;  /* 0x000000ff0800720c */ /* 0x000fd60003f25270 */
[----:B------:R-:W-:Y:S05]  /*0570*/  @!P0 BRA `(.L_x_7) ;  /* 0x0000000000548947 */ /* 0x000fea0003800000 */
[----:B------:R-:W0:Y:S01]  /*0580*/  LDC.64 R14, c[0x0][0x380] ;  /* 0x0000e000ff0e7b82 */ /* 0x000e220000000a00 */
[----:B------:R-:W2:Y:S02]  /*0590*/  LDCU UR5, c[0x0][0x3a8] ;  /* 0x00007500ff0577ac */ /* 0x000ea40008000800 */
[----:B--2---:R-:W-:-:S04]  /*05a0*/  IMAD R17, R5, UR5, R18 ;  /* 0x0000000505117c24 */ /* 0x004fc8000f8e0212 */
[----:B0-----:R-:W-:-:S05]  /*05b0*/  IMAD.WIDE R14, R17, 0x4, R14 ;  /* 0x00000004110e7825 */ /* 0x001fca00078e020e */
[----:B------:R-:W2:Y:S04]  /*05c0*/  LDG.E.CONSTANT R21, desc[UR6][R14.64] ;  /* 0x000000060e157981 */ /* 0x000ea8000c1e9900 */
[----:B------:R-:W3:Y:S04]  /*05d0*/  LDG.E.CONSTANT R22, desc[UR6][R14.64+0x80] ;  /* 0x000080060e167981 */ /* 0x000ee8000c1e9900 */
[----:B------:R-:W4:Y:S04]  /*05e0*/  LDG.E.CONSTANT R24, desc[UR6][R14.64+0x100] ;  /* 0x000100060e187981 */ /* 0x000f28000c1e9900 */
[----:B------:R-:W5:Y:S04]  /*05f0*/  LDG.E.CONSTANT R26, desc[UR6][R14.64+0x180] ;  /* 0x000180060e1a7981 */ /* 0x000f68000c1e9900 */
[----:B------:R-:W5:Y:S04]  /*0600*/  LDG.E.CONSTANT R28, desc[UR6][R14.64+0x200] ;  /* 0x000200060e1c7981 */ /* 0x000f68000c1e9900 */
[----:B------:R-:W5:Y:S04]  /*0610*/  LDG.E.CONSTANT R19, desc[UR6][R14.64+0x280] ;  /* 0x000280060e137981 */ /* 0x000f68000c1e9900 */
[----:B------:R-:W5:Y:S04]  /*0620*/  LDG.E.CONSTANT R17, desc[UR6][R14.64+0x300] ;  /* 0x000300060e117981 */ /* 0x000f68000c1e9900 */
[----:B------:R-:W5:Y:S01]  /*0630*/  LDG.E.CONSTANT R20, desc[UR6][R14.64+0x380] ;  /* 0x000380060e147981 */ /* 0x000f62000c1e9900 */
[----:B------:R-:W-:Y:S01]  /*0640*/  IADD3 R18, PT, PT, R18, 0x100, RZ ;  /* 0x0000010012127810 */ /* 0x000fe20007ffe0ff */
[----:B--2---:R-:W-:-:S04]  /*0650*/  FADD R21, R16, R21 ;  /* 0x0000001510157221 */ /* 0x004fc80000000000 */
[----:B---3--:R-:W-:-:S04]  /*0660*/  FADD R21, R21, R22 ;  /* 0x0000001615157221 */ /* 0x008fc80000000000 */
[----:B----4-:R-:W-:-:S04]  /*0670*/  FADD R21, R21, R24 ;  /* 0x0000001815157221 */ /* 0x010fc80000000000 */
[----:B-----5:R-:W-:-:S04]  /*0680*/  FADD R21, R21, R26 ;  /* 0x0000001a15157221 */ /* 0x020fc80000000000 */
[----:B------:R-:W-:-:S04]  /*0690*/  FADD R28, R21, R28 ;  /* 0x0000001c151c7221 */ /* 0x000fc80000000000 */
[----:B------:R-:W-:-:S04]  /*06a0*/  FADD R28, R28, R19 ;  /* 0x000000131c1c7221 */ /* 0x000fc80000000000 */
[----:B------:R-:W-:-:S04]  /*06b0*/  FADD R17, R28, R17 ;  /* 0x000000111c117221 */ /* 0x000fc80000000000 */
[----:B------:R-:W-:-:S07]  /*06c0*/  FADD R16, R17, R20 ;  /* 0x0000001411107221 */ /* 0x000fce0000000000 */
.L_x_7:
[----:B------:R-:W-:Y:S05]  /*06d0*/  BSYNC.RECONVERGENT B1 ;  /* 0x0000000000017941 */ /* 0x000fea0003800200 */
.L_x_6:
        /* <DEDUP_REMOVED lines=12> */
[----:B------:R-:W5:Y:S01]  /*07a0*/  LDG.E.CONSTANT R24, desc[UR6][R14.64+0x180] ;  /* 0x000180060e187981 */ /* 0x000f62000c1e9900 */
[----:B------:R-:W-:Y:S01]  /*07b0*/  IADD3 R18, PT, PT, R18, 0x80, RZ ;  /* 0x0000008012127810 */ /* 0x000fe20007ffe0ff */
[----:B--2---:R-:W-:-:S04]  /*07c0*/  FADD R17, R16, R17 ;  /* 0x0000001110117221 */ /* 0x004fc80000000000 */
[----:B---3--:R-:W-:-:S04]  /*07d0*/  FADD R17, R17, R20 ;  /* 0x0000001411117221 */ /* 0x008fc80000000000 */
[----:B----4-:R-:W-:-:S04]  /*07e0*/  FADD R17, R17, R22 ;  /* 0x0000001611117221 */ /* 0x010fc80000000000 */
[----:B-----5:R-:W-:-:S07]  /*07f0*/  FADD R16, R17, R24 ;  /* 0x0000001811107221 */ /* 0x020fce0000000000 */
.L_x_9:
[----:B------:R-:W-:Y:S05]  /*0800*/  BSYNC.RECONVERGENT B1 ;  /* 0x0000000000017941 */ /* 0x000fea0003800200 */
.L_x_8:
[----:B------:R-:W-:Y:S05]  /*0810*/  @!P1 BRA `(.L_x_2) ;  /* 0x0000000000349947 */ /* 0x000fea0003800000 */
[----:B------:R-:W0:Y:S01]  /*0820*/  LDC.64 R14, c[0x0][0x380] ;  /* 0x0000e000ff0e7b82 */ /* 0x000e220000000a00 */
[----:B------:R-:W2:Y:S02]  /*0830*/  LDCU UR5, c[0x0][0x3a8] ;  /* 0x00007500ff0577ac */ /* 0x000ea40008000800 */
[----:B--2---:R-:W-:-:S04]  /*0840*/  IMAD R17, R5, UR5, R18 ;  /* 0x0000000505117c24 */ /* 0x004fc8000f8e0212 */
[----:B0-----:R-:W-:-:S05]  /*0850*/  IMAD.WIDE R14, R17, 0x4, R14 ;  /* 0x00000004110e7825 */ /* 0x001fca00078e020e */
[----:B------:R-:W2:Y:S01]  /*0860*/  LDG.E.CONSTANT R17, desc[UR6][R14.64] ;  /* 0x000000060e117981 */ /* 0x000ea2000c1e9900 */
[----:B------:R-:W-:Y:S01]  /*0870*/  ISETP.NE.AND P0, PT, R10, 0x1, PT ;  /* 0x000000010a00780c */ /* 0x000fe20003f05270 */
[----:B--2---:R-:W-:-:S12]  /*0880*/  FADD R16, R16, R17 ;  /* 0x0000001110107221 */ /* 0x004fd80000000000 */
[----:B------:R-:W-:Y:S05]  /*0890*/  @!P0 BRA `(.L_x_2) ;  /* 0x0000000000148947 */ /* 0x000fea0003800000 */
[----:B------:R-:W-:Y:S01]  /*08a0*/  ISETP.NE.AND P0, PT, R10, 0x2, PT ;  /* 0x000000020a00780c */ /* 0x000fe20003f05270 */
[----:B------:R-:W2:-:S12]  /*08b0*/  LDG.E.CONSTANT R17, desc[UR6][R14.64+0x80] ;  /* 0x000080060e117981 */ /* 0x000e98000c1e9900 */
[----:B------:R-:W3:Y:S01]  /*08c0*/  @P0 LDG.E.CONSTANT R19, desc[UR6][R14.64+0x100] ;  /* 0x000100060e130981 */ /* 0x000ee2000c1e9900 */
[----:B--2---:R-:W-:-:S04]  /*08d0*/  FADD R16, R16, R17 ;  /* 0x0000001110107221 */ /* 0x004fc80000000000 */
[----:B---3--:R-:W-:-:S07]  /*08e0*/  @P0 FADD R16, R16, R19 ;  /* 0x0000001310100221 */ /* 0x008fce0000000000 */
.L_x_2:
[----:B------:R-:W-:Y:S05]  /*08f0*/  BSYNC.RECONVERGENT B0 ;  /* 0x0000000000007941 */ /* 0x000fea0003800200 */
.L_x_1:
[----:B------:R-:W-:Y:S01]  /*0900*/  UMOV UR5, 0xffffffff ;  /* 0xffffffff00057882 */ /* 0x000fe20000000000 */
[----:B------:R-:W-:Y:S02]  /*0910*/  ISETP.NE.AND P2, PT, R0, RZ, PT ;  /* 0x000000ff0000720c */ /* 0x000fe40003f45270 */
[----:B------:R-:W-:Y:S11]  /*0920*/  BRA.DIV UR5, `(.L_x_10) ;  /* 0x0000000e054c7947 */ /* 0x000ff6000b800000 */
[----:B------:R-:W0:Y:S02]  /*0930*/  SHFL.DOWN P0, R15, R16, 0x1, 0x1f ;  /* 0x08201f00100f7f89 */ /* 0x000e240000000000 */
[----:B0-----:R-:W-:-:S05]  /*0940*/  @P0 FADD R15, R15, R16 ;  /* 0x000000100f0f0221 */ /* 0x001fca0000000000 */
[----:B------:R-:W0:Y:S02]  /*0950*/  SHFL.DOWN P0, R14, R15, 0x2, 0x1f ;  /* 0x08401f000f0e7f89 */ /* 0x000e240000000000 */
[----:B0-----:R-:W-:-:S05]  /*0960*/  @P0 FADD R14, R15, R14 ;  /* 0x0000000e0f0e0221 */ /* 0x001fca0000000000 */
[----:B------:R-:W0:Y:S02]  /*0970*/  SHFL.DOWN P0, R17, R14, 0x4, 0x1f ;  /* 0x08801f000e117f89 */ /* 0x000e240000000000 */
[----:B0-----:R-:W-:-:S05]  /*0980*/  @P0 FADD R17, R14, R17 ;  /* 0x000000110e110221 */ /* 0x001fca0000000000 */
[----:B------:R-:W0:Y:S02]  /*0990*/  SHFL.DOWN P0, R18, R17, 0x8, 0x1f ;  /* 0x09001f0011127f89 */ /* 0x000e240000000000 */
[----:B0-----:R-:W-:-:S05]  /*09a0*/  @P0 FADD R18, R17, R18 ;  /* 0x0000001211120221 */ /* 0x001fca0000000000 */
[----:B------:R0:W2:Y:S02]  /*09b0*/  SHFL.DOWN P0, R19, R18, 0x10, 0x1f ;  /* 0x0a001f0012137f89 */ /* 0x0000a40000000000 */
.L_x_31:
[----:B--2---:R-:W-:Y:S01]  /*09c0*/  @P0 FADD R19, R18, R19 ;  /* 0x0000001312130221 */ /* 0x004fe20000000000 */
[----:B------:R-:W-:Y:S05]  /*09d0*/  WARPSYNC.ALL ;  /* 0x0000000000007948 */ /* 0x000fea0003800000 */
[----:B------:R-:W2:Y:S01]  /*09e0*/  SHFL.IDX PT, R15, R19, RZ, 0x1f ;  /* 0x00001fff130f7589 */ /* 0x000ea200000e0000 */
[----:B------:R-:W3:Y:S02]  /*09f0*/  MUFU.RCP R17, R4 ;  /* 0x0000000400117308 */ /* 0x000ee40000001000 */
[----:B---3--:R-:W-:-:S04]  /*0a00*/  FFMA R14, -R4, R17, 1 ;  /* 0x3f800000040e7423 */ /* 0x008fc80000000111 */
[----:B------:R-:W-:Y:S02]  /*0a10*/  FFMA R14, R17, R14, R17 ;  /* 0x0000000e110e7223 */ /* 0x000fe40000000011 */
[----:B--2---:R-:W2:Y:S02]  /*0a20*/  FCHK P0, R15, R4 ;  /* 0x000000040f007302 */ /* 0x004ea40000000000 */
[----:B------:R-:W-:-:S04]  /*0a30*/  FFMA R17, R15, R14, RZ ;  /* 0x0000000e0f117223 */ /* 0x000fc800000000ff */
[----:B------:R-:W-:-:S04]  /*0a40*/  FFMA R16, -R4, R17, R15 ;  /* 0x0000001104107223 */ /* 0x000fc8000000010f */
[----:B------:R-:W-:Y:S01]  /*0a50*/  FFMA R16, R14, R16, R17 ;  /* 0x000000100e107223 */ /* 0x000fe20000000011 */
[----:B--2---:R-:W-:Y:S06]  /*0a60*/  @!P0 BRA `(.L_x_11) ;  /* 0x0000000000108947 */ /* 0x004fec0003800000 */
[----:B------:R-:W-:Y:S02]  /*0a70*/  MOV R14, R4 ;  /* 0x00000004000e7202 */ /* 0x000fe40000000f00 */
[----:B------:R-:W-:-:S07]  /*0a80*/  MOV R16, 0xaa0 ;  /* 0x00000aa000107802 */ /* 0x000fce0000000f00 */
[----:B01----:R-:W-:Y:S05]  /*0a90*/  CALL.REL.NOINC `($__internal_0_$__cuda_sm3x_div_rn_noftz_f32_slowpath) ;  /* 0x0000000c007c7944 */ /* 0x003fea0003c00000 */
[----:B------:R-:W-:-:S07]  /*0aa0*/  MOV R16, R14 ;  /* 0x0000000e00107202 */ /* 0x000fce0000000f00 */
.L_x_11:
[----:B------:R-:W2:Y:S01]  /*0ab0*/  @!P2 LDC.64 R14, c[0x0][0x398] ;  /* 0x0000e600ff0eab82 */ /* 0x000ea20000000a00 */
[----:B------:R-:W3:Y:S01]  /*0ac0*/  LDCU UR5, c[0x0][0x3b8] ;  /* 0x00007700ff0577ac */ /* 0x000ee20008000800 */
[----:B------:R-:W-:Y:S01]  /*0ad0*/  BSSY.RECONVERGENT B0, `(.L_x_12) ;  /* 0x0000091000007945 */ /* 0x000fe20003800200 */
[----:B------:R-:W-:Y:S02]  /*0ae0*/  HFMA2 R17, -RZ, RZ, 0, 0 ;  /* 0x00000000ff117431 */ /* 0x000fe400000001ff */
[----:B--2---:R-:W-:-:S05]  /*0af0*/  @!P2 IMAD.WIDE R14, R5, 0x4, R14 ;  /* 0x00000004050ea825 */ /* 0x004fca00078e020e */
[----:B------:R2:W-:Y:S01]  /*0b00*/  @!P2 STG.E desc[UR6][R14.64], R16 ;  /* 0x000000100e00a986 */ /* 0x0005e2000c101906 */
[----:B---3--:R-:W-:Y:S05]  /*0b10*/  @P3 BRA `(.L_x_13) ;  /* 0x0000000800303947 */ /* 0x008fea0003800000 */
[----:B------:R-:W-:Y:S01]  /*0b20*/  ISETP.GE.U32.AND P0, PT, R3, 0x1e0, PT ;  /* 0x000001e00300780c */ /* 0x000fe20003f06070 */
[----:B------:R-:W-:Y:S01]  /*0b30*/  BSSY.RECONVERGENT B1, `(.L_x_14) ;  /* 0x000003f000017945 */ /* 0x000fe20003800200 */
[----:B------:R-:W-:Y:S02]  /*0b40*/  ISETP.NE.AND P1, PT, R7, RZ, PT ;  /* 0x000000ff0700720c */ /* 0x000fe40003f25270 */
[----:B------:R-:W-:Y:S02]  /*0b50*/  MOV R17, RZ ;  /* 0x000000ff00117202 */ /* 0x000fe40000000f00 */
[----:B0-----:R-:W-:-:S07]  /*0b60*/  MOV R18, R0 ;  /* 0x0000000000127202 */ /* 0x001fce0000000f00 */
[----:B------:R-:W-:Y:S05]  /*0b70*/  @!P0 BRA `(.L_x_15) ;  /* 0x0000000000e88947 */ /* 0x000fea0003800000 */
[----:B------:R-:W-:Y:S01]  /*0b80*/  HFMA2 R17, -RZ, RZ, 0, 0 ;  /* 0x00000000ff117431 */ /* 0x000fe200000001ff */
[----:B------:R-:W-:Y:S02]  /*0b90*/  MOV R20, RZ ;  /* 0x000000ff00147202 */ /* 0x000fe40000000f00 */
[----:B------:R-:W-:-:S07]  /*0ba0*/  MOV R18, R0 ;  /* 0x0000000000127202 */ /* 0x000fce0000000f00 */
.L_x_16:
[----:B--2---:R-:W0:Y:S01]  /*0bb0*/  LDC.64 R14, c[0x0][0x380] ;  /* 0x0000e000ff0e7b82 */ /* 0x004e220000000a00 */
[----:B------:R-:W-:-:S04]  /*0bc0*/  IMAD R19, R5, UR5, R18 ;  /* 0x0000000505137c24 */ /* 0x000fc8000f8e0212 */
        /* <DEDUP_REMOVED lines=8> */
[----:B--2---:R-:W-:-:S03]  /*0c50*/  FADD R22, R23, -R16 ;  /* 0x8000001017167221 */ /* 0x004fc60000000000 */
[----:B------:R-:W2:Y:S01]  /*0c60*/  LDG.E.CONSTANT R23, desc[UR6][R14.64+0x380] ;  /* 0x000380060e177981 */ /* 0x000ea2000c1e9900 */
[----:B------:R-:W-:Y:S01]  /*0c70*/  FFMA R17, R22, R22, R17 ;  /* 0x0000001616117223 */ /* 0x000fe20000000011 */
[--C-:B---3--:R-:W-:Y:S01]  /*0c80*/  FADD R24, R24, -R16.reuse ;  /* 0x8000001018187221 */ /* 0x108fe20000000000 */
[----:B----4-:R-:W-:-:S03]  /*0c90*/  FADD R22, R29, -R16 ;  /* 0x800000101d167221 */ /* 0x010fc60000000000 */
[----:B------:R-:W-:Y:S01]  /*0ca0*/  FFMA R17, R24, R24, R17 ;  /* 0x0000001818117223 */ /* 0x000fe20000000011 */
[----:B-----5:R-:W-:-:S03]  /*0cb0*/  FADD R27, R27, -R16 ;  /* 0x800000101b1b7221 */ /* 0x020fc60000000000 */
[----:B------:R-:W-:Y:S02]  /*0cc0*/  FFMA R22, R22, R22, R17 ;  /* 0x0000001616167223 */ /* 0x000fe40000000011 */
[----:B------:R-:W3:Y:S02]  /*0cd0*/  LDG.E.CONSTANT R17, desc[UR6][R14.64+0x400] ;  /* 0x000400060e117981 */ /* 0x000ee4000c1e9900 */
[----:B------:R-:W-:Y:S01]  /*0ce0*/  FFMA R22, R27, R27, R22 ;  /* 0x0000001b1b167223 */ /* 0x000fe20000000016 */
[----:B------:R-:W-:Y:S02]  /*0cf0*/  FADD R27, R25, -R16 ;  /* 0x80000010191b7221 */ /* 0x000fe40000000000 */
[----:B------:R-:W4:Y:S02]  /*0d00*/  LDG.E.CONSTANT R25, desc[UR6][R14.64+0x480] ;  /* 0x000480060e197981 */ /* 0x000f24000c1e9900 */
[----:B------:R-:W-:Y:S01]  /*0d10*/  FFMA R22, R27, R27, R22 ;  /* 0x0000001b1b167223 */ /* 0x000fe20000000016 */
[----:B------:R-:W-:-:S02]  /*0d20*/  FADD R27, R21, -R16 ;  /* 0x80000010151b7221 */ /* 0x000fc40000000000 */
[----:B------:R-:W5:Y:S02]  /*0d30*/  LDG.E.CONSTANT R21, desc[UR6][R14.64+0x500] ;  /* 0x000500060e157981 */ /* 0x000f64000c1e9900 */
[----:B------:R-:W-:Y:S01]  /*0d40*/  FFMA R22, R27, R27, R22 ;  /* 0x0000001b1b167223 */ /* 0x000fe20000000016 */
[----:B------:R-:W-:Y:S02]  /*0d50*/  FADD R27, R19, -R16 ;  /* 0x80000010131b7221 */ /* 0x000fe40000000000 */
[----:B------:R-:W5:Y:S02]  /*0d60*/  LDG.E.CONSTANT R19, desc[UR6][R14.64+0x580] ;  /* 0x000580060e137981 */ /* 0x000f64000c1e9900 */
[----:B------:R-:W-:Y:S02]  /*0d70*/  FFMA R22, R27, R27, R22 ;  /* 0x0000001b1b167223 */ /* 0x000fe40000000016 */
[----:B------:R-:W5:Y:S01]  /*0d80*/  LDG.E.CONSTANT R27, desc[UR6][R14.64+0x600] ;  /* 0x000600060e1b7981 */ /* 0x000f62000c1e9900 */
[----:B--2---:R-:W-:-:S03]  /*0d90*/  FADD R29, R23, -R16 ;  /* 0x80000010171d7221 */ /* 0x004fc60000000000 */
[----:B------:R-:W2:Y:S01]  /*0da0*/  LDG.E.CONSTANT R23, desc[UR6][R14.64+0x680] ;  /* 0x000680060e177981 */ /* 0x000ea2000c1e9900 */
[----:B------:R-:W-:-:S03]  /*0db0*/  FFMA R24, R29, R29, R22 ;  /* 0x0000001d1d187223 */ /* 0x000fc60000000016 */
[----:B------:R-:W2:Y:S04]  /*0dc0*/  LDG.E.CONSTANT R29, desc[UR6][R14.64+0x700] ;  /* 0x000700060e1d7981 */ /* 0x000ea8000c1e9900 */
[----:B------:R-:W2:Y:S01]  /*0dd0*/  LDG.E.CONSTANT R22, desc[UR6][R14.64+0x780] ;  /* 0x000780060e167981 */ /* 0x000ea2000c1e9900 */
[----:B---3--:R-:W-:-:S04]  /*0de0*/  FADD R17, R17, -R16 ;  /* 0x8000001011117221 */ /* 0x008fc80000000000 */
[----:B------:R-:W-:Y:S01]  /*0df0*/  FFMA R24, R17, R17, R24 ;  /* 0x0000001111187223 */ /* 0x000fe20000000018 */
[----:B----4-:R-:W-:-:S04]  /*0e00*/  FADD R25, R25, -R16 ;  /* 0x8000001019197221 */ /* 0x010fc80000000000 */
[----:B------:R-:W-:Y:S01]  /*0e10*/  FFMA R24, R25, R25, R24 ;  /* 0x0000001919187223 */ /* 0x000fe20000000018 */
[----:B-----5:R-:W-:Y:S01]  /*0e20*/  FADD R21, R21, -R16 ;  /* 0x8000001015157221 */ /* 0x020fe20000000000 */
[----:B------:R-:W-:-:S03]  /*0e30*/  IADD3 R20, PT, PT, R20, 0x10, RZ ;  /* 0x0000001014147810 */ /* 0x000fc60007ffe0ff */
[----:B------:R-:W-:Y:S01]  /*0e40*/  FFMA R24, R21, R21, R24 ;  /* 0x0000001515187223 */ /* 0x000fe20000000018 */
[----:B------:R-:W-:Y:S01]  /*0e50*/  FADD R19, R19, -R16 ;  /* 0x8000001013137221 */ /* 0x000fe20000000000 */
[----:B------:R-:W-:-:S03]  /*0e60*/  ISETP.NE.AND P0, PT, R20, R9, PT ;  /* 0x000000091400720c */ /* 0x000fc60003f05270 */
[----:B------:R-:W-:Y:S01]  /*0e70*/  FFMA R24, R19, R19, R24 ;  /* 0x0000001313187223 */ /* 0x000fe20000000018 */
[----:B------:R-:W-:-:S04]  /*0e80*/  FADD R27, R27, -R16 ;  /* 0x800000101b1b7221 */ /* 0x000fc80000000000 */
[----:B------:R-:W-:Y:S01]  /*0e90*/  FFMA R24, R27, R27, R24 ;  /* 0x0000001b1b187223 */ /* 0x000fe20000000018 */
[----:B------:R-:W-:Y:S01]  /*0ea0*/  IADD3 R18, PT, PT, R18, 0x200, RZ ;  /* 0x0000020012127810 */ /* 0x000fe20007ffe0ff */
[----:B--2---:R-:W-:-:S04]  /*0eb0*/  FADD R23, R23, -R16 ;  /* 0x8000001017177221 */ /* 0x004fc80000000000 */
[----:B------:R-:W-:Y:S01]  /*0ec0*/  FFMA R24, R23, R23, R24 ;  /* 0x0000001717187223 */ /* 0x000fe20000000018 */
[--C-:B------:R-:W-:Y:S01]  /*0ed0*/  FADD R29, R29, -R16.reuse ;  /* 0x800000101d1d7221 */ /* 0x100fe20000000000 */
[----:B------:R-:W-:-:S03]  /*0ee0*/  FADD R17, R22, -R16 ;  /* 0x8000001016117221 */ /* 0x000fc60000000000 */
[----:B------:R-:W-:-:S04]  /*0ef0*/  FFMA R24, R29, R29, R24 ;  /* 0x0000001d1d187223 */ /* 0x000fc80000000018 */
[----:B------:R-:W-:Y:S01]  /*0f00*/  FFMA R17, R17, R17, R24 ;  /* 0x0000001111117223 */ /* 0x000fe20000000018 */
[----:B------:R-:W-:Y:S06]  /*0f10*/  @P0 BRA `(.L_x_16) ;  /* 0xfffffffc00240947 */ /* 0x000fec000383ffff */
.L_x_15:
[----:B------:R-:W-:Y:S05]  /*0f20*/  BSYNC.RECONVERGENT B1 ;  /* 0x0000000000017941 */ /* 0x000fea0003800200 */
.L_x_14:
[----:B------:R-:W-:Y:S05]  /*0f30*/  @!P1 BRA `(.L_x_13) ;  /* 0x0000000400289947 */ /* 0x000fea0003800000 */
[----:B------:R-:W-:Y:S01]  /*0f40*/  ISETP.GE.U32.AND P0, PT, R11, 0x7, PT ;  /* 0x000000070b00780c */ /* 0x000fe20003f06070 */
[----:B------:R-:W-:Y:S01]  /*0f50*/  BSSY.RECONVERGENT B1, `(.L_x_17) ;  /* 0x0000020000017945 */ /* 0x000fe20003800200 */
[----:B------:R-:W-:-:S11]  /*0f60*/  ISETP.NE.AND P1, PT, R8, RZ, PT ;  /* 0x000000ff0800720c */ /* 0x000fd60003f25270 */
[----:B------:R-:W-:Y:S05]  /*0f70*/  @!P0 BRA `(.L_x_18) ;  /* 0x0000000000748947 */ /* 0x000fea0003800000 */
[----:B--2---:R-:W0:Y:S01]  /*0f80*/  LDC.64 R14, c[0x0][0x380] ;  /* 0x0000e000ff0e7b82 */ /* 0x004e220000000a00 */
        /* <DEDUP_REMOVED lines=10> */
[----:B------:R0:W5:Y:S01]  /*1030*/  LDG.E.CONSTANT R29, desc[UR6][R14.64+0x380] ;  /* 0x000380060e1d7981 */ /* 0x000162000c1e9900 */
[----:B------:R-:W-:Y:S01]  /*1040*/  IADD3 R18, PT, PT, R18, 0x100, RZ ;  /* 0x0000010012127810 */ /* 0x000fe20007ffe0ff */
[----:B--2---:R-:W-:-:S04]  /*1050*/  FADD R20, R20, -R16 ;  /* 0x8000001014147221 */ /* 0x004fc80000000000 */
[----:B------:R-:W-:Y:S01]  /*1060*/  FFMA R17, R20, R20, R17 ;  /* 0x0000001414117223 */ /* 0x000fe20000000011 */
[--C-:B---3--:R-:W-:Y:S01]  /*1070*/  FADD R22, R22, -R16.reuse ;  /* 0x8000001016167221 */ /* 0x108fe20000000000 */
[----:B----4-:R-:W-:-:S03]  /*1080*/  FADD R20, R27, -R16 ;  /* 0x800000101b147221 */ /* 0x010fc60000000000 */
[----:B------:R-:W-:-:S04]  /*1090*/  FFMA R17, R22, R22, R17 ;  /* 0x0000001616117223 */ /* 0x000fc80000000011 */
[----:B------:R-:W-:Y:S01]  /*10a0*/  FFMA R17, R20, R20, R17 ;  /* 0x0000001414117223 */ /* 0x000fe20000000011 */
[----:B-----5:R-:W-:-:S04]  /*10b0*/  FADD R20, R25, -R16 ;  /* 0x8000001019147221 */ /* 0x020fc80000000000 */
[----:B------:R-:W-:Y:S01]  /*10c0*/  FFMA R17, R20, R20, R17 ;  /* 0x0000001414117223 */ /* 0x000fe20000000011 */
[--C-:B------:R-:W-:Y:S01]  /*10d0*/  FADD R20, R23, -R16.reuse ;  /* 0x8000001017147221 */ /* 0x100fe20000000000 */
[----:B0-----:R-:W-:-:S03]  /*10e0*/  FADD R14, R19, -R16 ;  /* 0x80000010130e7221 */ /* 0x001fc60000000000 */
[----:B------:R-:W-:Y:S01]  /*10f0*/  FFMA R17, R20, R20, R17 ;  /* 0x0000001414117223 */ /* 0x000fe20000000011 */
[----:B------:R-:W-:-:S03]  /*1100*/  FADD R20, R21, -R16 ;  /* 0x8000001015147221 */ /* 0x000fc60000000000 */
[----:B------:R-:W-:Y:S01]  /*1110*/  FFMA R17, R14, R14, R17 ;  /* 0x0000000e0e117223 */ /* 0x000fe20000000011 */
[----:B------:R-:W-:-:S03]  /*1120*/  FADD R14, R29, -R16 ;  /* 0x800000101d0e7221 */ /* 0x000fc60000000000 */
[----:B------:R-:W-:-:S04]  /*1130*/  FFMA R17, R20, R20, R17 ;  /* 0x0000001414117223 */ /* 0x000fc80000000011 */
[----:B------:R-:W-:-:S07]  /*1140*/  FFMA R17, R14, R14, R17 ;  /* 0x0000000e0e117223 */ /* 0x000fce0000000011 */
.L_x_18:
[----:B------:R-:W-:Y:S05]  /*1150*/  BSYNC.RECONVERGENT B1 ;  /* 0x0000000000017941 */ /* 0x000fea0003800200 */
.L_x_17:
        /* <DEDUP_REMOVED lines=14> */
[----:B--2---:R-:W-:-:S04]  /*1240*/  FADD R20, R19, -R16 ;  /* 0x8000001013147221 */ /* 0x004fc80000000000 */
[----:B------:R-:W-:Y:S01]  /*1250*/  FFMA R17, R20, R20, R17 ;  /* 0x0000001414117223 */ /* 0x000fe20000000011 */
[--C-:B---3--:R-:W-:Y:S01]  /*1260*/  FADD R20, R21, -R16.reuse ;  /* 0x8000001015147221 */ /* 0x108fe20000000000 */
[----:B----4-:R-:W-:-:S03]  /*1270*/  FADD R22, R23, -R16 ;  /* 0x8000001017167221 */ /* 0x010fc60000000000 */
[----:B------:R-:W-:Y:S01]  /*1280*/  FFMA R17, R20, R20, R17 ;  /* 0x0000001414117223 */ /* 0x000fe20000000011 */
[----:B-----5:R-:W-:-:S03]  /*1290*/  FADD R20, R25, -R16 ;  /* 0x8000001019147221 */ /* 0x020fc60000000000 */
[----:B------:R-:W-:-:S04]  /*12a0*/  FFMA R17, R22, R22, R17 ;  /* 0x0000001616117223 */ /* 0x000fc80000000011 */
[----:B------:R-:W-:-:S07]  /*12b0*/  FFMA R17, R20, R20, R17 ;  /* 0x0000001414117223 */ /* 0x000fce0000000011 */
.L_x_20:
[----:B------:R-:W-:Y:S05]  /*12c0*/  BSYNC.RECONVERGENT B1 ;  /* 0x0000000000017941 */ /* 0x000fea0003800200 */
.L_x_19:
[----:B------:R-:W-:Y:S05]  /*12d0*/  @!P1 BRA `(.L_x_13) ;  /* 0x0000000000409947 */ /* 0x000fea0003800000 */
[----:B--2---:R-:W0:Y:S01]  /*12e0*/  LDC.64 R14, c[0x0][0x380] ;  /* 0x0000e000ff0e7b82 */ /* 0x004e220000000a00 */
[----:B------:R-:W2:Y:S02]  /*12f0*/  LDCU UR8, c[0x0][0x3b8] ;  /* 0x00007700ff0877ac */ /* 0x000ea40008000800 */
[----:B--2---:R-:W-:-:S04]  /*1300*/  IMAD R19, R5, UR8, R18 ;  /* 0x0000000805137c24 */ /* 0x004fc8000f8e0212 */
[----:B0-----:R-:W-:-:S05]  /*1310*/  IMAD.WIDE R14, R19, 0x4, R14 ;  /* 0x00000004130e7825 */ /* 0x001fca00078e020e */
[----:B------:R-:W2:Y:S01]  /*1320*/  LDG.E.CONSTANT R19, desc[UR6][R14.64] ;  /* 0x000000060e137981 */ /* 0x000ea2000c1e9900 */
[----:B------:R-:W-:Y:S01]  /*1330*/  ISETP.NE.AND P0, PT, R10, 0x1, PT ;  /* 0x000000010a00780c */ /* 0x000fe20003f05270 */
[----:B--2---:R-:W-:-:S04]  /*1340*/  FADD R18, R19, -R16 ;  /* 0x8000001013127221 */ /* 0x004fc80000000000 */
[----:B------:R-:W-:-:S08]  /*1350*/  FFMA R17, R18, R18, R17 ;  /* 0x0000001212117223 */ /* 0x000fd00000000011 */
[----:B------:R-:W-:Y:S05]  /*1360*/  @!P0 BRA `(.L_x_13) ;  /* 0x00000000001c8947 */ /* 0x000fea0003800000 */
[----:B------:R-:W-:Y:S01]  /*1370*/  ISETP.NE.AND P0, PT, R10, 0x2, PT ;  /* 0x000000020a00780c */ /* 0x000fe20003f05270 */
[----:B------:R-:W2:-:S12]  /*1380*/  LDG.E.CONSTANT R19, desc[UR6][R14.64+0x80] ;  /* 0x000080060e137981 */ /* 0x000e98000c1e9900 */
[----:B------:R-:W3:Y:S01]  /*1390*/  @P0 LDG.E.CONSTANT R21, desc[UR6][R14.64+0x100] ;  /* 0x000100060e150981 */ /* 0x000ee2000c1e9900 */
[----:B--2---:R-:W-:-:S04]  /*13a0*/  FADD R18, R19, -R16 ;  /* 0x8000001013127221 */ /* 0x004fc80000000000 */
[----:B------:R-:W-:Y:S01]  /*13b0*/  FFMA R17, R18, R18, R17 ;  /* 0x0000001212117223 */ /* 0x000fe20000000011 */
[----:B---3--:R-:W-:-:S04]  /*13c0*/  @P0 FADD R16, R21, -R16 ;  /* 0x8000001015100221 */ /* 0x008fc80000000000 */
[----:B------:R-:W-:-:S07]  /*13d0*/  @P0 FFMA R17, R16, R16, R17 ;  /* 0x0000001010110223 */ /* 0x000fce0000000011 */
.L_x_13:
[----:B------:R-:W-:Y:S05]  /*13e0*/  BSYNC.RECONVERGENT B0 ;  /* 0x0000000000007941 */ /* 0x000fea0003800200 */
.L_x_12:
[----:B--2---:R-:W2:Y:S01]  /*13f0*/  SHFL.DOWN P0, R14, R17, 0x1, 0x1f ;  /* 0x08201f00110e7f89 */ /* 0x004ea20000000000 */
[----:B------:R-:W-:Y:S01]  /*1400*/  BSSY.RECONVERGENT B0, `(.L_x_21) ;  /* 0x0000021000007945 */ /* 0x000fe20003800200 */
[----:B--2---:R-:W-:-:S05]  /*1410*/  @P0 FADD R14, R14, R17 ;  /* 0x000000110e0e0221 */ /* 0x004fca0000000000 */
[----:B------:R-:W2:Y:S02]  /*1420*/  SHFL.DOWN P0, R19, R14, 0x2, 0x1f ;  /* 0x08401f000e137f89 */ /* 0x000ea40000000000 */
[----:B--2---:R-:W-:-:S05]  /*1430*/  @P0 FADD R19, R14, R19 ;  /* 0x000000130e130221 */ /* 0x004fca0000000000 */
[----:B------:R-:W2:Y:S02]  /*1440*/  SHFL.DOWN P0, R16, R19, 0x4, 0x1f ;  /* 0x08801f0013107f89 */ /* 0x000ea40000000000 */
[----:B--2---:R-:W-:-:S05]  /*1450*/  @P0 FADD R16, R19, R16 ;  /* 0x0000001013100221 */ /* 0x004fca0000000000 */
[----:B0-----:R-:W0:Y:S02]  /*1460*/  SHFL.DOWN P0, R18, R16, 0x8, 0x1f ;  /* 0x09001f0010127f89 */ /* 0x001e240000000000 */
[----:B0-----:R-:W-:-:S05]  /*1470*/  @P0 FADD R18, R16, R18 ;  /* 0x0000001210120221 */ /* 0x001fca0000000000 */
[----:B------:R-:W0:Y:S02]  /*1480*/  SHFL.DOWN P0, R15, R18, 0x10, 0x1f ;  /* 0x0a001f00120f7f89 */ /* 0x000e240000000000 */
[----:B0-----:R-:W-:Y:S01]  /*1490*/  @P0 FADD R15, R18, R15 ;  /* 0x0000000f120f0221 */ /* 0x001fe20000000000 */
[----:B------:R-:W-:Y:S06]  /*14a0*/  @P2 BRA `(.L_x_22) ;  /* 0x0000000000582947 */ /* 0x000fec0003800000 */
[----:B------:R-:W0:Y:S01]  /*14b0*/  MUFU.RCP R17, R6 ;  /* 0x0000000600117308 */ /* 0x000e220000001000 */
[----:B------:R-:W-:Y:S07]  /*14c0*/  BSSY.RECONVERGENT B1, `(.L_x_23) ;  /* 0x000000b000017945 */ /* 0x000fee0003800200 */
[----:B------:R-:W2:Y:S01]  /*14d0*/  FCHK P0, R15, R6 ;  /* 0x000000060f007302 */ /* 0x000ea20000000000 */
[----:B0-----:R-:W-:-:S04]  /*14e0*/  FFMA R14, -R6, R17, 1 ;  /* 0x3f800000060e7423 */ /* 0x001fc80000000111 */
[----:B------:R-:W-:-:S04]  /*14f0*/  FFMA R14, R17, R14, R17 ;  /* 0x0000000e110e7223 */ /* 0x000fc80000000011 */
[----:B------:R-:W-:-:S04]  /*1500*/  FFMA R17, R15, R14, RZ ;  /* 0x0000000e0f117223 */ /* 0x000fc800000000ff */
[----:B------:R-:W-:-:S04]  /*1510*/  FFMA R16, -R6, R17, R15 ;  /* 0x0000001106107223 */ /* 0x000fc8000000010f */
[----:B------:R-:W-:Y:S01]  /*1520*/  FFMA R14, R14, R16, R17 ;  /* 0x000000100e0e7223 */ /* 0x000fe20000000011 */
[----:B--2---:R-:W-:Y:S06]  /*1530*/  @!P0 BRA `(.L_x_24) ;  /* 0x00000000000c8947 */ /* 0x004fec0003800000 */
[----:B------:R-:W-:Y:S02]  /*1540*/  MOV R14, R6 ;  /* 0x00000006000e7202 */ /* 0x000fe40000000f00 */
[----:B------:R-:W-:-:S07]  /*1550*/  MOV R16, 0x1570 ;  /* 0x0000157000107802 */ /* 0x000fce0000000f00 */
[----:B-1----:R-:W-:Y:S05]  /*1560*/  CALL.REL.NOINC `($__internal_0_$__cuda_sm3x_div_rn_noftz_f32_slowpath) ;  /* 0x0000000000c87944 */ /* 0x002fea0003c00000 */
.L_x_24:
[----:B------:R-:W-:Y:S05]  /*1570*/  BSYNC.RECONVERGENT B1 ;  /* 0x0000000000017941 */ /* 0x000fea0003800200 */
.L_x_23:
[----:B------:R-:W0:Y:S02]  /*1580*/  LDCU UR5, c[0x0][0x3bc] ;  /* 0x00007780ff0577ac */ /* 0x000e240008000800 */
[----:B0-----:R-:W-:Y:S02]  /*1590*/  FADD R16, R14, UR5 ;  /* 0x000000050e107e21 */ /* 0x001fe40008000000 */
[----:B------:R-:W0:Y:S03]  /*15a0*/  LDC.64 R14, c[0x0][0x3a0] ;  /* 0x0000e800ff0e7b82 */ /* 0x000e260000000a00 */
[----:B------:R-:W-:-:S13]  /*15b0*/  FSETP.GEU.AND P0, PT, |R16|, 1.175494350822287508e-38, PT ;  /* 0x008000001000780b */ /* 0x000fda0003f0e200 */
[----:B------:R-:W-:-:S04]  /*15c0*/  @!P0 FMUL R16, R16, 16777216 ;  /* 0x4b80000010108820 */ /* 0x000fc80000400000 */
[----:B------:R-:W2:Y:S01]  /*15d0*/  MUFU.RSQ R17, R16 ;  /* 0x0000001000117308 */ /* 0x000ea20000001400 */
[----:B0-----:R-:W-:-:S04]  /*15e0*/  IMAD.WIDE R14, R5, 0x4, R14 ;  /* 0x00000004050e7825 */ /* 0x001fc800078e020e */
[----:B--2---:R-:W-:-:S05]  /*15f0*/  @!P0 FMUL R17, R17, 4096 ;  /* 0x4580000011118820 */ /* 0x004fca0000400000 */
[----:B------:R0:W-:Y:S02]  /*1600*/  STG.E desc[UR6][R14.64], R17 ;  /* 0x000000110e007986 */ /* 0x0001e4000c101906 */
.L_x_22:
[----:B------:R-:W-:Y:S05]  /*1610*/  BSYNC.RECONVERGENT B0 ;  /* 0x0000000000007941 */ /* 0x000fea0003800200 */
.L_x_21:
[----:B-1----:R-:W-:-:S04]  /*1620*/  LEA R5, R2, R5, 0x2 ;  /* 0x0000000502057211 */ /* 0x002fc800078e10ff */
[----:B------:R-:W-:-:S13]  /*1630*/  ISETP.GE.AND P0, PT, R5, UR4, PT ;  /* 0x0000000405007c0c */ /* 0x000fda000bf06270 */
[----:B------:R-:W-:Y:S05]  /*1640*/  @!P0 BRA `(.L_x_25) ;  /* 0xffffffe800d88947 */ /* 0x000fea000383ffff */
[----:B------:R-:W-:Y:S05]  /*1650*/  EXIT ;  /* 0x000000000000794d */ /* 0x000fea0003800000 */
.L_x_10:
[----:B------:R-:W-:Y:S01]  /*1660*/  HFMA2 R21, -RZ, RZ, 0, 5.9604644775390625e-08 ;  /* 0x00000001ff157431 */ /* 0x000fe200000001ff */
[----:B------:R-:W-:Y:S02]  /*1670*/  MOV R23, 0x1f ;  /* 0x0000001f00177802 */ /* 0x000fe40000000f00 */
[----:B------:R-:W-:-:S07]  /*1680*/  MOV R20, 0xffffffff ;  /* 0xffffffff00147802 */ /* 0x000fce0000000f00 */
[----:B-1----:R-:W-:Y:S05]  /*1690*/  WARPSYNC.COLLECTIVE R20, `(.L_x_26) ;  /* 0x0000000014087348 */ /* 0x002fea0003c00000 */
[----:B------:R0:W2:Y:S02]  /*16a0*/  SHFL.DOWN P0, R19, R16, R21, R23 ;  /* 0x0800001510137389 */ /* 0x0000a40000000017 */
[----:B012---:R-:W-:Y:S05]  /*16b0*/  ENDCOLLECTIVE ;  /* 0x000000000000791b */ /* 0x007fea0003800000 */
.L_x_26:
[----:B------:R-:W-:Y:S01]  /*16c0*/  HFMA2 R21, -RZ, RZ, 0, 1.1920928955078125e-07 ;  /* 0x00000002ff157431 */ /* 0x000fe200000001ff */
[----:B------:R-:W-:-:S05]  /*16d0*/  MOV R15, R19 ;  /* 0x00000013000f7202 */ /* 0x000fca0000000f00 */
[----:B------:R-:W-:-:S05]  /*16e0*/  @P0 FADD R15, R15, R16 ;  /* 0x000000100f0f0221 */ /* 0x000fca0000000000 */
[----:B------:R-:W-:-:S07]  /*16f0*/  MOV R16, R15 ;  /* 0x0000000f00107202 */ /* 0x000fce0000000f00 */
[----:B------:R-:W-:Y:S05]  /*1700*/  WARPSYNC.COLLECTIVE R20, `(.L_x_27) ;  /* 0x0000000014087348 */ /* 0x000fea0003c00000 */
[----:B------:R0:W1:Y:S02]  /*1710*/  SHFL.DOWN P0, R19, R16, R21, R23 ;  /* 0x0800001510137389 */ /* 0x0000640000000017 */
[----:B01----:R-:W-:Y:S05]  /*1720*/  ENDCOLLECTIVE ;  /* 0x000000000000791b */ /* 0x003fea0003800000 */
.L_x_27:
[----:B------:R-:W-:Y:S01]  /*1730*/  HFMA2 R21, -RZ, RZ, 0, 2.384185791015625e-07 ;  /* 0x00000004ff157431 */ /* 0x000fe200000001ff */
[----:B------:R-:W-:-:S05]  /*1740*/  MOV R14, R19 ;  /* 0x00000013000e7202 */ /* 0x000fca0000000f00 */
[----:B------:R-:W-:-:S05]  /*1750*/  @P0 FADD R14, R15, R14 ;  /* 0x0000000e0f0e0221 */ /* 0x000fca0000000000 */
[----:B------:R-:W-:-:S07]  /*1760*/  MOV R16, R14 ;  /* 0x0000000e00107202 */ /* 0x000fce0000000f00 */
[----:B------:R-:W-:Y:S05]  /*1770*/  WARPSYNC.COLLECTIVE R20, `(.L_x_28) ;  /* 0x0000000014087348 */ /* 0x000fea0003c00000 */
[----:B------:R0:W1:Y:S02]  /*1780*/  SHFL.DOWN P0, R19, R16, R21, R23 ;  /* 0x0800001510137389 */ /* 0x0000640000000017 */
[----:B01----:R-:W-:Y:S05]  /*1790*/  ENDCOLLECTIVE ;  /* 0x000000000000791b */ /* 0x003fea0003800000 */
.L_x_28:
[----:B------:R-:W-:Y:S01]  /*17a0*/  HFMA2 R21, -RZ, RZ, 0, 4.76837158203125e-07 ;  /* 0x00000008ff157431 */ /* 0x000fe200000001ff */
[----:B------:R-:W-:-:S05]  /*17b0*/  MOV R17, R19 ;  /* 0x0000001300117202 */ /* 0x000fca0000000f00 */
[----:B------:R-:W-:-:S05]  /*17c0*/  @P0 FADD R17, R14, R17 ;  /* 0x000000110e110221 */ /* 0x000fca0000000000 */
[----:B------:R-:W-:-:S07]  /*17d0*/  MOV R16, R17 ;  /* 0x0000001100107202 */ /* 0x000fce0000000f00 */
[----:B------:R-:W-:Y:S05]  /*17e0*/  WARPSYNC.COLLECTIVE R20, `(.L_x_29) ;  /* 0x0000000014087348 */ /* 0x000fea0003c00000 */
[----:B------:R0:W1:Y:S02]  /*17f0*/  SHFL.DOWN P0, R19, R16, R21, R23 ;  /* 0x0800001510137389 */ /* 0x0000640000000017 */
[----:B01----:R-:W-:Y:S05]  /*1800*/  ENDCOLLECTIVE ;  /* 0x000000000000791b */ /* 0x003fea0003800000 */
.L_x_29:
[----:B------:R-:W-:Y:S01]  /*1810*/  HFMA2 R21, -RZ, RZ, 0, 9.5367431640625e-07 ;  /* 0x00000010ff157431 */ /* 0x000fe200000001ff */
[----:B------:R-:W-:-:S05]  /*1820*/  MOV R18, R19 ;  /* 0x0000001300127202 */ /* 0x000fca0000000f00 */
[----:B------:R-:W-:-:S05]  /*1830*/  @P0 FADD R18, R17, R18 ;  /* 0x0000001211120221 */ /* 0x000fca0000000000 */
[----:B------:R-:W-:-:S07]  /*1840*/  MOV R16, R18 ;  /* 0x0000001200107202 */ /* 0x000fce0000000f00 */
[----:B------:R-:W-:Y:S05]  /*1850*/  WARPSYNC.COLLECTIVE R20, `(.L_x_30) ;  /* 0x0000000014087348 */ /* 0x000fea0003c00000 */
[----:B------:R0:W1:Y:S02]  /*1860*/  SHFL.DOWN P0, R19, R16, R21, R23 ;  /* 0x0800001510137389 */ /* 0x0000640000000017 */
[----:B01----:R-:W-:Y:S05]  /*1870*/  ENDCOLLECTIVE ;  /* 0x000000000000791b */ /* 0x003fea0003800000 */
.L_x_30:
[----:B------:R-:W-:Y:S05]  /*1880*/  BRA `(.L_x_31) ;  /* 0xfffffff0004c7947 */ /* 0x000fea000383ffff */
        .weak           $__internal_0_$__cuda_sm3x_div_rn_noftz_f32_slowpath
        .type           $__internal_0_$__cuda_sm3x_div_rn_noftz_f32_slowpath,@function
        .size           $__internal_0_$__cuda_sm3x_div_rn_noftz_f32_slowpath,(.L_x_44 - $__internal_0_$__cuda_sm3x_div_rn_noftz_f32_slowpath)
$__internal_0_$__cuda_sm3x_div_rn_noftz_f32_slowpath:
[----:B------:R-:W-:Y:S01]  /*1890*/  SHF.R.U32.HI R17, RZ, 0x17, R14 ;  /* 0x00000017ff117819 */ /* 0x000fe2000001160e */
[----:B------:R-:W-:Y:S01]  /*18a0*/  BSSY.RECONVERGENT B2, `(.L_x_32) ;  /* 0x0000062000027945 */ /* 0x000fe20003800200 */
[----:B------:R-:W-:Y:S02]  /*18b0*/  SHF.R.U32.HI R18, RZ, 0x17, R15 ;  /* 0x00000017ff127819 */ /* 0x000fe4000001160f */
[----:B------:R-:W-:Y:S02]  /*18c0*/  LOP3.LUT R17, R17, 0xff, RZ, 0xc0, !PT ;  /* 0x000000ff11117812 */ /* 0x000fe400078ec0ff */
[----:B------:R-:W-:Y:S02]  /*18d0*/  LOP3.LUT R22, R18, 0xff, RZ, 0xc0, !PT ;  /* 0x000000ff12167812 */ /* 0x000fe400078ec0ff */
[----:B------:R-:W-:Y:S02]  /*18e0*/  IADD3 R20, PT, PT, R17, -0x1, RZ ;  /* 0xffffffff11147810 */ /* 0x000fe40007ffe0ff */
[----:B------:R-:W-:-:S02]  /*18f0*/  IADD3 R19, PT, PT, R22, -0x1, RZ ;  /* 0xffffffff16137810 */ /* 0x000fc40007ffe0ff */
[----:B------:R-:W-:-:S04]  /*1900*/  ISETP.GT.U32.AND P0, PT, R20, 0xfd, PT ;  /* 0x000000fd1400780c */ /* 0x000fc80003f04070 */
[----:B------:R-:W-:-:S13]  /*1910*/  ISETP.GT.U32.OR P0, PT, R19, 0xfd, P0 ;  /* 0x000000fd1300780c */ /* 0x000fda0000704470 */
[----:B------:R-:W-:Y:S01]  /*1920*/  @!P0 MOV R18, RZ ;  /* 0x000000ff00128202 */ /* 0x000fe20000000f00 */
[----:B------:R-:W-:Y:S06]  /*1930*/  @!P0 BRA `(.L_x_33) ;  /* 0x00000000005c8947 */ /* 0x000fec0003800000 */
[----:B------:R-:W-:Y:S02]  /*1940*/  FSETP.GTU.FTZ.AND P0, PT, |R15|, +INF , PT ;  /* 0x7f8000000f00780b */ /* 0x000fe40003f1c200 */
[----:B------:R-:W-:-:S04]  /*1950*/  FSETP.GTU.FTZ.AND P1, PT, |R14|, +INF , PT ;  /* 0x7f8000000e00780b */ /* 0x000fc80003f3c200 */
[----:B------:R-:W-:-:S13]  /*1960*/  PLOP3.LUT P0, PT, P0, P1, PT, 0xf8, 0x8f ;  /* 0x00000000008f781c */ /* 0x000fda0000703f70 */
[----:B------:R-:W-:Y:S05]  /*1970*/  @P0 BRA `(.L_x_34) ;  /* 0x00000004004c0947 */ /* 0x000fea0003800000 */
[----:B------:R-:W-:-:S13]  /*1980*/  LOP3.LUT P0, RZ, R14, 0x7fffffff, R15, 0xc8, !PT ;  /* 0x7fffffff0eff7812 */ /* 0x000fda000780c80f */
[----:B------:R-:W-:Y:S05]  /*1990*/  @!P0 BRA `(.L_x_35) ;  /* 0x00000004003c8947 */ /* 0x000fea0003800000 */
[C---:B------:R-:W-:Y:S02]  /*19a0*/  FSETP.NEU.FTZ.AND P4, PT, |R15|.reuse, +INF , PT ;  /* 0x7f8000000f00780b */ /* 0x040fe40003f9d200 */
[----:B------:R-:W-:Y:S02]  /*19b0*/  FSETP.NEU.FTZ.AND P1, PT, |R14|, +INF , PT ;  /* 0x7f8000000e00780b */ /* 0x000fe40003f3d200 */
[----:B------:R-:W-:-:S11]  /*19c0*/  FSETP.NEU.FTZ.AND P0, PT, |R15|, +INF , PT ;  /* 0x7f8000000f00780b */ /* 0x000fd60003f1d200 */
[----:B------:R-:W-:Y:S05]  /*19d0*/  @!P1 BRA !P4, `(.L_x_35) ;  /* 0x00000004002c9947 */ /* 0x000fea0006000000 */
[----:B------:R-:W-:-:S04]  /*19e0*/  LOP3.LUT P4, RZ, R15, 0x7fffffff, RZ, 0xc0, !PT ;  /* 0x7fffffff0fff7812 */ /* 0x000fc8000788c0ff */
[----:B------:R-:W-:-:S13]  /*19f0*/  PLOP3.LUT P1, PT, P1, P4, PT, 0x2f, 0xf2 ;  /* 0x0000000000f2781c */ /* 0x000fda0000f28577 */
[----:B------:R-:W-:Y:S05]  /*1a00*/  @P1 BRA `(.L_x_36) ;  /* 0x0000000400181947 */ /* 0x000fea0003800000 */
[----:B------:R-:W-:-:S04]  /*1a10*/  LOP3.LUT P1, RZ, R14, 0x7fffffff, RZ, 0xc0, !PT ;  /* 0x7fffffff0eff7812 */ /* 0x000fc8000782c0ff */
[----:B------:R-:W-:-:S13]  /*1a20*/  PLOP3.LUT P0, PT, P0, P1, PT, 0x2f, 0xf2 ;  /* 0x0000000000f2781c */ /* 0x000fda0000702577 */
[----:B------:R-:W-:Y:S05]  /*1a30*/  @P0 BRA `(.L_x_37) ;  /* 0x0000000400000947 */ /* 0x000fea0003800000 */
[----:B------:R-:W-:Y:S02]  /*1a40*/  ISETP.GE.AND P0, PT, R19, RZ, PT ;  /* 0x000000ff1300720c */ /* 0x000fe40003f06270 */
[----:B------:R-:W-:-:S11]  /*1a50*/  ISETP.GE.AND P1, PT, R20, RZ, PT ;  /* 0x000000ff1400720c */ /* 0x000fd60003f26270 */
[----:B------:R-:W-:Y:S01]  /*1a60*/  @P0 MOV R18, RZ ;  /* 0x000000ff00120202 */ /* 0x000fe20000000f00 */
[----:B------:R-:W-:Y:S01]  /*1a70*/  @!P0 FFMA R15, R15, 1.84467440737095516160e+19, RZ ;  /* 0x5f8000000f0f8823 */ /* 0x000fe200000000ff */
[----:B------:R-:W-:Y:S01]  /*1a80*/  @!P0 MOV R18, 0xffffffc0 ;  /* 0xffffffc000128802 */ /* 0x000fe20000000f00 */
[----:B------:R-:W-:-:S03]  /*1a90*/  @!P1 FFMA R14, R14, 1.84467440737095516160e+19, RZ ;  /* 0x5f8000000e0e9823 */ /* 0x000fc600000000ff */
[----:B------:R-:W-:-:S07]  /*1aa0*/  @!P1 IADD3 R18, PT, PT, R18, 0x40, RZ ;  /* 0x0000004012129810 */ /* 0x000fce0007ffe0ff */
.L_x_33:
[----:B------:R-:W-:Y:S01]  /*1ab0*/  LEA R19, R17, 0xc0800000, 0x17 ;  /* 0xc080000011137811 */ /* 0x000fe200078eb8ff */
[----:B------:R-:W-:Y:S01]  /*1ac0*/  BSSY.RECONVERGENT B3, `(.L_x_38) ;  /* 0x0000036000037945 */ /* 0x000fe20003800200 */
[----:B------:R-:W-:Y:S02]  /*1ad0*/  IADD3 R22, PT, PT, R22, -0x7f, RZ ;  /* 0xffffff8116167810 */ /* 0x000fe40007ffe0ff */
[----:B------:R-:W-:-:S03]  /*1ae0*/  IADD3 R21, PT, PT, -R19, R14, RZ ;  /* 0x0000000e13157210 */ /* 0x000fc60007ffe1ff */
[C---:B------:R-:W-:Y:S01]  /*1af0*/  IMAD R14, R22.reuse, -0x800000, R15 ;  /* 0xff800000160e7824 */ /* 0x040fe200078e020f */
[----:B------:R0:W1:Y:S01]  /*1b00*/  MUFU.RCP R19, R21 ;  /* 0x0000001500137308 */ /* 0x0000620000001000 */
[----:B------:R-:W-:Y:S01]  /*1b10*/  FADD.FTZ R23, -R21, -RZ ;  /* 0x800000ff15177221 */ /* 0x000fe20000010100 */
[----:B0-----:R-:W-:-:S04]  /*1b20*/  IADD3 R21, PT, PT, R22, 0x7f, -R17 ;  /* 0x0000007f16157810 */ /* 0x001fc80007ffe811 */
[----:B------:R-:W-:Y:S01]  /*1b30*/  IADD3 R21, PT, PT, R21, R18, RZ ;  /* 0x0000001215157210 */ /* 0x000fe20007ffe0ff */
[----:B-1----:R-:W-:-:S04]  /*1b40*/  FFMA R20, R19, R23, 1 ;  /* 0x3f80000013147423 */ /* 0x002fc80000000017 */
[----:B------:R-:W-:-:S04]  /*1b50*/  FFMA R15, R19, R20, R19 ;  /* 0x00000014130f7223 */ /* 0x000fc80000000013 */
[----:B------:R-:W-:-:S04]  /*1b60*/  FFMA R20, R14, R15, RZ ;  /* 0x0000000f0e147223 */ /* 0x000fc800000000ff */
[----:B------:R-:W-:-:S04]  /*1b70*/  FFMA R19, R23, R20, R14 ;  /* 0x0000001417137223 */ /* 0x000fc8000000000e */
[----:B------:R-:W-:-:S04]  /*1b80*/  FFMA R20, R15, R19, R20 ;  /* 0x000000130f147223 */ /* 0x000fc80000000014 */
[----:B------:R-:W-:-:S04]  /*1b90*/  FFMA R19, R23, R20, R14 ;  /* 0x0000001417137223 */ /* 0x000fc8000000000e */
[----:B------:R-:W-:-:S05]  /*1ba0*/  FFMA R14, R15, R19, R20 ;  /* 0x000000130f0e7223 */ /* 0x000fca0000000014 */
[----:B------:R-:W-:-:S04]  /*1bb0*/  SHF.R.U32.HI R17, RZ, 0x17, R14 ;  /* 0x00000017ff117819 */ /* 0x000fc8000001160e */
[----:B------:R-:W-:-:S04]  /*1bc0*/  LOP3.LUT R17, R17, 0xff, RZ, 0xc0, !PT ;  /* 0x000000ff11117812 */ /* 0x000fc800078ec0ff */
[----:B------:R-:W-:-:S04]  /*1bd0*/  IADD3 R22, PT, PT, R17, R21, RZ ;  /* 0x0000001511167210 */ /* 0x000fc80007ffe0ff */
[----:B------:R-:W-:-:S04]  /*1be0*/  IADD3 R17, PT, PT, R22, -0x1, RZ ;  /* 0xffffffff16117810 */ /* 0x000fc80007ffe0ff */
[----:B------:R-:W-:-:S13]  /*1bf0*/  ISETP.GE.U32.AND P0, PT, R17, 0xfe, PT ;  /* 0x000000fe1100780c */ /* 0x000fda0003f06070 */
[----:B------:R-:W-:Y:S05]  /*1c00*/  @!P0 BRA `(.L_x_39) ;  /* 0x0000000000808947 */ /* 0x000fea0003800000 */
[----:B------:R-:W-:-:S13]  /*1c10*/  ISETP.GT.AND P0, PT, R22, 0xfe, PT ;  /* 0x000000fe1600780c */ /* 0x000fda0003f04270 */
[----:B------:R-:W-:Y:S05]  /*1c20*/  @P0 BRA `(.L_x_40) ;  /* 0x00000000006c0947 */ /* 0x000fea0003800000 */
[----:B------:R-:W-:-:S13]  /*1c30*/  ISETP.GE.AND P0, PT, R22, 0x1, PT ;  /* 0x000000011600780c */ /* 0x000fda0003f06270 */
[----:B------:R-:W-:Y:S05]  /*1c40*/  @P0 BRA `(.L_x_41) ;  /* 0x0000000000740947 */ /* 0x000fea0003800000 */
[----:B------:R-:W-:Y:S02]  /*1c50*/  ISETP.GE.AND P0, PT, R22, -0x18, PT ;  /* 0xffffffe81600780c */ /* 0x000fe40003f06270 */
[----:B------:R-:W-:-:S11]  /*1c60*/  LOP3.LUT R14, R14, 0x80000000, RZ, 0xc0, !PT ;  /* 0x800000000e0e7812 */ /* 0x000fd600078ec0ff */
[----:B------:R-:W-:Y:S05]  /*1c70*/  @!P0 BRA `(.L_x_41) ;  /* 0x0000000000688947 */ /* 0x000fea0003800000 */
[-CC-:B------:R-:W-:Y:S01]  /*1c80*/  FFMA.RZ R17, R15, R19.reuse, R20.reuse ;  /* 0x000000130f117223 */ /* 0x180fe2000000c014 */
[C---:B------:R-:W-:Y:S02]  /*1c90*/  ISETP.NE.AND P4, PT, R22.reuse, RZ, PT ;  /* 0x000000ff1600720c */ /* 0x040fe40003f85270 */
[C---:B------:R-:W-:Y:S02]  /*1ca0*/  ISETP.NE.AND P1, PT, R22.reuse, RZ, PT ;  /* 0x000000ff1600720c */ /* 0x040fe40003f25270 */
[----:B------:R-:W-:Y:S01]  /*1cb0*/  LOP3.LUT R18, R17, 0x7fffff, RZ, 0xc0, !PT ;  /* 0x007fffff11127812 */ /* 0x000fe200078ec0ff */
[CCC-:B------:R-:W-:Y:S01]  /*1cc0*/  FFMA.RP R17, R15.reuse, R19.reuse, R20.reuse ;  /* 0x000000130f117223 */ /* 0x1c0fe20000008014 */
[----:B------:R-:W-:Y:S01]  /*1cd0*/  FFMA.RM R20, R15, R19, R20 ;  /* 0x000000130f147223 */ /* 0x000fe20000004014 */
[----:B------:R-:W-:Y:S02]  /*1ce0*/  IADD3 R15, PT, PT, R22, 0x20, RZ ;  /* 0x00000020160f7810 */ /* 0x000fe40007ffe0ff */
[----:B------:R-:W-:-:S02]  /*1cf0*/  LOP3.LUT R18, R18, 0x800000, RZ, 0xfc, !PT ;  /* 0x0080000012127812 */ /* 0x000fc400078efcff */
[----:B------:R-:W-:Y:S02]  /*1d00*/  IADD3 R19, PT, PT, -R22, RZ, RZ ;  /* 0x000000ff16137210 */ /* 0x000fe40007ffe1ff */
[----:B------:R-:W-:Y:S02]  /*1d10*/  SHF.L.U32 R15, R18, R15, RZ ;  /* 0x0000000f120f7219 */ /* 0x000fe400000006ff */
[----:B------:R-:W-:Y:S02]  /*1d20*/  FSETP.NEU.FTZ.AND P0, PT, R17, R20, PT ;  /* 0x000000141100720b */ /* 0x000fe40003f1d000 */
[----:B------:R-:W-:Y:S02]  /*1d30*/  SEL R17, R19, RZ, P4 ;  /* 0x000000ff13117207 */ /* 0x000fe40002000000 */
[----:B------:R-:W-:Y:S02]  /*1d40*/  ISETP.NE.AND P1, PT, R15, RZ, P1 ;  /* 0x000000ff0f00720c */ /* 0x000fe40000f25270 */
[----:B------:R-:W-:-:S02]  /*1d50*/  SHF.R.U32.HI R17, RZ, R17, R18 ;  /* 0x00000011ff117219 */ /* 0x000fc40000011612 */
[----:B------:R-:W-:Y:S02]  /*1d60*/  PLOP3.LUT P0, PT, P0, P1, PT, 0xf8, 0x8f ;  /* 0x00000000008f781c */ /* 0x000fe40000703f70 */
[----:B------:R-:W-:Y:S02]  /*1d70*/  SHF.R.U32.HI R18, RZ, 0x1, R17 ;  /* 0x00000001ff127819 */ /* 0x000fe40000011611 */
[----:B------:R-:W-:-:S04]  /*1d80*/  SEL R15, RZ, 0x1, !P0 ;  /* 0x00000001ff0f7807 */ /* 0x000fc80004000000 */
[----:B------:R-:W-:-:S04]  /*1d90*/  LOP3.LUT R20, R15, 0x1, R18, 0xf8, !PT ;  /* 0x000000010f147812 */ /* 0x000fc800078ef812 */
[----:B------:R-:W-:-:S04]  /*1da0*/  LOP3.LUT R17, R20, R17, RZ, 0xc0, !PT ;  /* 0x0000001114117212 */ /* 0x000fc800078ec0ff */
[----:B------:R-:W-:-:S04]  /*1db0*/  IADD3 R17, PT, PT, R18, R17, RZ ;  /* 0x0000001112117210 */ /* 0x000fc80007ffe0ff */
[----:B------:R-:W-:Y:S01]  /*1dc0*/  LOP3.LUT R14, R17, R14, RZ, 0xfc, !PT ;  /* 0x0000000e110e7212 */ /* 0x000fe200078efcff */
[----:B------:R-:W-:Y:S06]  /*1dd0*/  BRA `(.L_x_41) ;  /* 0x0000000000107947 */ /* 0x000fec0003800000 */
.L_x_40:
[----:B------:R-:W-:-:S04]  /*1de0*/  LOP3.LUT R14, R14, 0x80000000, RZ, 0xc0, !PT ;  /* 0x800000000e0e7812 */ /* 0x000fc800078ec0ff */
[----:B------:R-:W-:Y:S01]  /*1df0*/  LOP3.LUT R14, R14, 0x7f800000, RZ, 0xfc, !PT ;  /* 0x7f8000000e0e7812 */ /* 0x000fe200078efcff */
[----:B------:R-:W-:Y:S06]  /*1e00*/  BRA `(.L_x_41) ;  /* 0x0000000000047947 */ /* 0x000fec0003800000 */
.L_x_39:
[----:B------:R-:W-:-:S07]  /*1e10*/  LEA R14, R21, R14, 0x17 ;  /* 0x0000000e150e7211 */ /* 0x000fce00078eb8ff */
.L_x_41:
[----:B------:R-:W-:Y:S05]  /*1e20*/  BSYNC.RECONVERGENT B3 ;  /* 0x0000000000037941 */ /* 0x000fea0003800200 */
.L_x_38:
[----:B------:R-:W-:Y:S05]  /*1e30*/  BRA `(.L_x_42) ;  /* 0x0000000000207947 */ /* 0x000fea0003800000 */
.L_x_37:
[----:B------:R-:W-:-:S04]  /*1e40*/  LOP3.LUT R14, R14, 0x80000000, R15, 0x48, !PT ;  /* 0x800000000e0e7812 */ /* 0x000fc800078e480f */
[----:B------:R-:W-:Y:S01]  /*1e50*/  LOP3.LUT R14, R14, 0x7f800000, RZ, 0xfc, !PT ;  /* 0x7f8000000e0e7812 */ /* 0x000fe200078efcff */
[----:B------:R-:W-:Y:S06]  /*1e60*/  BRA `(.L_x_42) ;  /* 0x0000000000147947 */ /* 0x000fec0003800000 */
.L_x_36:
[----:B------:R-:W-:Y:S01]  /*1e70*/  LOP3.LUT R14, R14, 0x80000000, R15, 0x48, !PT ;  /* 0x800000000e0e7812 */ /* 0x000fe200078e480f */
[----:B------:R-:W-:Y:S06]  /*1e80*/  BRA `(.L_x_42) ;  /* 0x00000000000c7947 */ /* 0x000fec0003800000 */
.L_x_35:
[----:B------:R-:W0:Y:S01]  /*1e90*/  MUFU.RSQ R14, -QNAN ;  /* 0xffc00000000e7908 */ /* 0x000e220000001400 */
[----:B------:R-:W-:Y:S05]  /*1ea0*/  BRA `(.L_x_42) ;  /* 0x0000000000047947 */ /* 0x000fea0003800000 */
.L_x_34:
[----:B------:R-:W-:-:S07]  /*1eb0*/  FADD.FTZ R14, R15, R14 ;  /* 0x0000000e0f0e7221 */ /* 0x000fce0000010000 */
.L_x_42:
[----:B------:R-:W-:Y:S05]  /*1ec0*/  BSYNC.RECONVERGENT B2 ;  /* 0x0000000000027941 */ /* 0x000fea0003800200 */
.L_x_32:
[----:B------:R-:W-:-:S04]  /*1ed0*/  HFMA2 R17, -RZ, RZ, 0, 0 ;  /* 0x00000000ff117431 */ /* 0x000fc800000001ff */
[----:B0-----:R-:W-:Y:S05]  /*1ee0*/  RET.REL.NODEC R16 `(_Z32InstanceNormRowReduceInToOutWarpIff6MeanOpIffE6IvarOpIffEEvPKT_iiiPT0_S8_T1_T2_) ;  /* 0xffffffe010447950 */ /* 0x001fea0003c3ffff */
.L_x_43:
        /* <DEDUP_REMOVED lines=9> */
.L_x_44:


//--------------------- .nv.shared.reserved.0     --------------------------
	.section	.nv.shared.reserved.0,"aw",@nobits
	.weak		__nv_reservedSMEM_offset_0_alias
	.size		__nv_reservedSMEM_offset_0_alias, 0, 64
	.other		__nv_reservedSMEM_offset_0_alias,@"STO_CUDA_RESERVED_SHARED STV_DEFAULT"
__nv_reservedSMEM_offset_0_alias:
	.zero		0
	.zero		64


//--------------------- .nv.global                --------------------------
	.section	.nv.global,"aw",@nobits
.nv.global:
	.type		_ZN34_INTERNAL_30ff23c1_4_k_cu_409aa7074cuda3std3__48in_placeE,@object
	.size		_ZN34_INTERNAL_30ff23c1_4_k_cu_409aa7074cuda3std3__48in_placeE,(_ZN34_INTERNAL_30ff23c1_4_k_cu_409aa7074cuda3std6ranges3__45__cpo8distanceE - _ZN34_INTERNAL_30ff23c1_4_k_cu_409aa7074cuda3std3__48in_placeE)
_ZN34_INTERNAL_30ff23c1_4_k_cu_409aa7074cuda3std3__48in_placeE:
	.zero		1
	.type		_ZN34_INTERNAL_30ff23c1_4_k_cu_409aa7074cuda3std6ranges3__45__cpo8distanceE,@object
	.size		_ZN34_INTERNAL_30ff23c1_4_k_cu_409aa7074cuda3std6ranges3__45__cpo8distanceE,(_ZN34_INTERNAL_30ff23c1_4_k_cu_409aa7074cuda3std3__45__cpo6cbeginE - _ZN34_INTERNAL_30ff23c1_4_k_cu_409aa7074cuda3std6ranges3__45__cpo8distanceE)
_ZN34_INTERNAL_30ff23c1_4_k_cu_409aa7074cuda3std6ranges3__45__cpo8distanceE:
	.zero		1
	.type		_ZN34_INTERNAL_30ff23c1_4_k_cu_409aa7074cuda3std3__45__cpo6cbeginE,@object
	.size		_ZN34_INTERNAL_30ff23c1_4_k_cu_409aa7074cuda3std3__45__cpo6cbeginE,(_ZN34_INTERNAL_30ff23c1_4_k_cu_409aa7074cuda3std6ranges3__45__cpo7advanceE - _ZN34_INTERNAL_30ff23c1_4_k_cu_409aa7074cuda3std3__45__cpo6cbeginE)
_ZN34_INTERNAL_30ff23c1_4_k_cu_409aa7074cuda3std3__45__cpo6cbeginE:
	.zero		1
	.type		_ZN34_INTERNAL_30ff23c1_4_k_cu_409aa7074cuda3std6ranges3__45__cpo7advanceE,@object
	.size		_ZN34_INTERNAL_30ff23c1_4_k_cu_409aa7074cuda3std6ranges3__45__cpo7advanceE,(_ZN34_INTERNAL_30ff23c1_4_k_cu_409aa7074cuda3std3__45__cpo7crbeginE - _ZN34_INTERNAL_30ff23c1_4_k_cu_409aa7074cuda3std6ranges3__45__cpo7advanceE)
_ZN34_INTERNAL_30ff23c1_4_k_cu_409aa7074cuda3std6ranges3__45__cpo7advanceE:
	.zero		1
	.type		_ZN34_INTERNAL_30ff23c1_4_k_cu_409aa7074cuda3std3__45__cpo7crbeginE,@object
	.size		_ZN34_INTERNAL_30ff23c1_4_k_cu_409aa7074cuda3std3__45__cpo7crbeginE,(_ZN34_INTERNAL_30ff23c1_4_k_cu_409aa7074cuda3std6ranges3__45__cpo4dataE - _ZN34_INTERNAL_30ff23c1_4_k_cu_409aa7074cuda3std3__45__cpo7crbeginE)
_ZN34_INTERNAL_30ff23c1_4_k_cu_409aa7074cuda3std3__45__cpo7crbeginE:
	.zero		1
	.type		_ZN34_INTERNAL_30ff23c1_4_k_cu_409aa7074cuda3std6ranges3__45__cpo4dataE,@object
	.size		_ZN34_INTERNAL_30ff23c1_4_k_cu_409aa7074cuda3std6ranges3__45__cpo4dataE,(_ZN34_INTERNAL_30ff23c1_4_k_cu_409aa7074cuda3std6ranges3__45__cpo5beginE - _ZN34_INTERNAL_30ff23c1_4_k_cu_409aa7074cuda3std6ranges3__45__cpo4dataE)
_ZN34_INTERNAL_30ff23c1_4_k_cu_409aa7074cuda3std6ranges3__45__cpo4dataE:
	.zero		1
	.type		_ZN34_INTERNAL_30ff23c1_4_k_cu_409aa7074cuda3std6ranges3__45__cpo5beginE,@object
	.size		_ZN34_INTERNAL_30ff23c1_4_k_cu_409aa7074cuda3std6ranges3__45__cpo5beginE,(_ZN34_INTERNAL_30ff23c1_4_k_cu_409aa7074cuda3std3__436_GLOBAL__N__30ff23c1_4_k_cu_409aa7076ignoreE - _ZN34_INTERNAL_30ff23c1_4_k_cu_409aa7074cuda3std6ranges3__45__cpo5beginE)
_ZN34_INTERNAL_30ff23c1_4_k_cu_409aa7074cuda3std6ranges3__45__cpo5beginE:
	.zero		1
	.type		_ZN34_INTERNAL_30ff23c1_4_k_cu_409aa7074cuda3std3__436_GLOBAL__N__30ff23c1_4_k_cu_409aa7076ignoreE,@object
	.size		_ZN34_INTERNAL_30ff23c1_4_k_cu_409aa7074cuda3std3__436_GLOBAL__N__30ff23c1_4_k_cu_409aa7076ignoreE,(_ZN34_INTERNAL_30ff23c1_4_k_cu_409aa7074cuda3std6ranges3__45__cpo4sizeE - _ZN34_INTERNAL_30ff23c1_4_k_cu_409aa7074cuda3std3__436_GLOBAL__N__30ff23c1_4_k_cu_409aa7076ignoreE)
_ZN34_INTERNAL_30ff23c1_4_k_cu_409aa7074cuda3std3__436_GLOBAL__N__30ff23c1_4_k_cu_409aa7076ignoreE:
	.zero		1
	.type		_ZN34_INTERNAL_30ff23c1_4_k_cu_409aa7074cuda3std6ranges3__45__cpo4sizeE,@object
	.size		_ZN34_INTERNAL_30ff23c1_4_k_cu_409aa7074cuda3std6ranges3__45__cpo4sizeE,(_ZN34_INTERNAL_30ff23c1_4_k_cu_409aa7074cuda3std3__45__cpo5beginE - _ZN34_INTERNAL_30ff23c1_4_k_cu_409aa7074cuda3std6ranges3__45__cpo4sizeE)
_ZN34_INTERNAL_30ff23c1_4_k_cu_409aa7074cuda3std6ranges3__45__cpo4sizeE:
	.zero		1
	.type		_ZN34_INTERNAL_30ff23c1_4_k_cu_409aa7074cuda3std3__45__cpo5beginE,@object
	.size		_ZN34_INTERNAL_30ff23c1_4_k_cu_409aa7074cuda3std3__45__cpo5beginE,(_ZN34_INTERNAL_30ff23c1_4_k_cu_409aa7074cuda3std6ranges3__45__cpo6cbeginE - _ZN34_INTERNAL_30ff23c1_4_k_cu_409aa7074cuda3std3__45__cpo5beginE)
_ZN34_INTERNAL_30ff23c1_4_k_cu_409aa7074cuda3std3__45__cpo5beginE:
	.zero		1
	.type		_ZN34_INTERNAL_30ff23c1_4_k_cu_409aa7074cuda3std6ranges3__45__cpo6cbeginE,@object
	.size		_ZN34_INTERNAL_30ff23c1_4_k_cu_409aa7074cuda3std6ranges3__45__cpo6cbeginE,(_ZN34_INTERNAL_30ff23c1_4_k_cu_409aa7074cuda3std3__45__cpo6rbeginE - _ZN34_INTERNAL_30ff23c1_4_k_cu_409aa7074cuda3std6ranges3__45__cpo6cbeginE)
_ZN34_INTERNAL_30ff23c1_4_k_cu_409aa7074cuda3std6ranges3__45__cpo6cbeginE:
	.zero		1
	.type		_ZN34_INTERNAL_30ff23c1_4_k_cu_409aa7074cuda3std3__45__cpo6rbeginE,@object
	.size		_ZN34_INTERNAL_30ff23c1_4_k_cu_409aa7074cuda3std3__45__cpo6rbeginE,(_ZN34_INTERNAL_30ff23c1_4_k_cu_409aa7074cuda3std6ranges3__45__cpo4nextE - _ZN34_INTERNAL_30ff23c1_4_k_cu_409aa7074cuda3std3__45__cpo6rbeginE)
_ZN34_INTERNAL_30ff23c1_4_k_cu_409aa7074cuda3std3__45__cpo6rbeginE:
	.zero		1
	.type		_ZN34_INTERNAL_30ff23c1_4_k_cu_409aa7074cuda3std6ranges3__45__cpo4nextE,@object
	.size		_ZN34_INTERNAL_30ff23c1_4_k_cu_409aa7074cuda3std6ranges3__45__cpo4nextE,(_ZN34_INTERNAL_30ff23c1_4_k_cu_409aa7074cuda3std6ranges3__45__cpo4swapE - _ZN34_INTERNAL_30ff23c1_4_k_cu_409aa7074cuda3std6ranges3__45__cpo4nextE)
_ZN34_INTERNAL_30ff23c1_4_k_cu_409aa7074cuda3std6ranges3__45__cpo4nextE:
	.zero		1
	.type		_ZN34_INTERNAL_30ff23c1_4_k_cu_409aa7074cuda3std6ranges3__45__cpo4swapE,@object
	.size		_ZN34_INTERNAL_30ff23c1_4_k_cu_409aa7074cuda3std6ranges3__45__cpo4swapE,(_ZN34_INTERNAL_30ff23c1_4_k_cu_409aa7074cuda3std3__420unreachable_sentinelE - _ZN34_INTERNAL_30ff23c1_4_k_cu_409aa7074cuda3std6ranges3__45__cpo4swapE)
_ZN34_INTERNAL_30ff23c1_4_k_cu_409aa7074cuda3std6ranges3__45__cpo4swapE:
	.zero		1
	.type		_ZN34_INTERNAL_30ff23c1_4_k_cu_409aa7074cuda3std3__420unreachable_sentinelE,@object
	.size		_ZN34_INTERNAL_30ff23c1_4_k_cu_409aa7074cuda3std3__420unreachable_sentinelE,(_ZN34_INTERNAL_30ff23c1_4_k_cu_409aa7076thrust24THRUST_300001_SM_1000_NS6system6detail10sequential3seqE - _ZN34_INTERNAL_30ff23c1_4_k_cu_409aa7074cuda3std3__420unreachable_sentinelE)
_ZN34_INTERNAL_30ff23c1_4_k_cu_409aa7074cuda3std3__420unreachable_sentinelE:
	.zero		1
	.type		_ZN34_INTERNAL_30ff23c1_4_k_cu_409aa7076thrust24THRUST_300001_SM_1000_NS6system6detail10sequential3seqE,@object
	.size		_ZN34_INTERNAL_30ff23c1_4_k_cu_409aa7076thrust24THRUST_300001_SM_1000_NS6system6detail10sequential3seqE,(_ZN34_INTERNAL_30ff23c1_4_k_cu_409aa7074cuda3std3__45__cpo4cendE - _ZN34_INTERNAL_30ff23c1_4_k_cu_409aa7076thrust24THRUST_300001_SM_1000_NS6system6detail10sequential3seqE)
_ZN34_INTERNAL_30ff23c1_4_k_cu_409aa7076thrust24THRUST_300001_SM_1000_NS6system6detail10sequential3seqE:
	.zero		1
	.type		_ZN34_INTERNAL_30ff23c1_4_k_cu_409aa7074cuda3std3__45__cpo4cendE,@object
	.size		_ZN34_INTERNAL_30ff23c1_4_k_cu_409aa7074cuda3std3__45__cpo4cendE,(_ZN34_INTERNAL_30ff23c1_4_k_cu_409aa7074cuda3std6ranges3__45__cpo9iter_swapE - _ZN34_INTERNAL_30ff23c1_4_k_cu_409aa7074cuda3std3__45__cpo4cendE)
_ZN34_INTERNAL_30ff23c1_4_k_cu_409aa7074cuda3std3__45__cpo4cendE:
	.zero		1
	.type		_ZN34_INTERNAL_30ff23c1_4_k_cu_409aa7074cuda3std6ranges3__45__cpo9iter_swapE,@object
	.size		_ZN34_INTERNAL_30ff23c1_4_k_cu_409aa7074cuda3std6ranges3__45__cpo9iter_swapE,(_ZN34_INTERNAL_30ff23c1_4_k_cu_409aa7074cuda3std3__45__cpo5crendE - _ZN34_INTERNAL_30ff23c1_4_k_cu_409aa7074cuda3std6ranges3__45__cpo9iter_swapE)
_ZN34_INTERNAL_30ff23c1_4_k_cu_409aa7074cuda3std6ranges3__45__cpo9iter_swapE:
	.zero		1
	.type		_ZN34_INTERNAL_30ff23c1_4_k_cu_409aa7074cuda3std3__45__cpo5crendE,@object
	.size		_ZN34_INTERNAL_30ff23c1_4_k_cu_409aa7074cuda3std3__45__cpo5crendE,(_ZN34_INTERNAL_30ff23c1_4_k_cu_409aa7074cuda3std6ranges3__45__cpo5cdataE - _ZN34_INTERNAL_30ff23c1_4_k_cu_409aa7074cuda3std3__45__cpo5crendE)
_ZN34_INTERNAL_30ff23c1_4_k_cu_409aa7074cuda3std3__45__cpo5crendE:
	.zero		1
	.type		_ZN34_INTERNAL_30ff23c1_4_k_cu_409aa7074cuda3std6ranges3__45__cpo5cdataE,@object
	.size		_ZN34_INTERNAL_30ff23c1_4_k_cu_409aa7074cuda3std6ranges3__45__cpo5cdataE,(_ZN34_INTERNAL_30ff23c1_4_k_cu_409aa7074cuda3std6ranges3__45__cpo3endE - _ZN34_INTERNAL_30ff23c1_4_k_cu_409aa7074cuda3std6ranges3__45__cpo5cdataE)
_ZN34_INTERNAL_30ff23c1_4_k_cu_409aa7074cuda3std6ranges3__45__cpo5cdataE:
	.zero		1
	.type		_ZN34_INTERNAL_30ff23c1_4_k_cu_409aa7074cuda3std6ranges3__45__cpo3endE,@object
	.size		_ZN34_INTERNAL_30ff23c1_4_k_cu_409aa7074cuda3std6ranges3__45__cpo3endE,(_ZN34_INTERNAL_30ff23c1_4_k_cu_409aa7074cuda3std3__419piecewise_constructE - _ZN34_INTERNAL_30ff23c1_4_k_cu_409aa7074cuda3std6ranges3__45__cpo3endE)
_ZN34_INTERNAL_30ff23c1_4_k_cu_409aa7074cuda3std6ranges3__45__cpo3endE:
	.zero		1
	.type		_ZN34_INTERNAL_30ff23c1_4_k_cu_409aa7074cuda3std3__419piecewise_constructE,@object
	.size		_ZN34_INTERNAL_30ff23c1_4_k_cu_409aa7074cuda3std3__419piecewise_constructE,(_ZN34_INTERNAL_30ff23c1_4_k_cu_409aa7074cuda3std6ranges3__45__cpo5ssizeE - _ZN34_INTERNAL_30ff23c1_4_k_cu_409aa7074cuda3std3__419piecewise_constructE)
_ZN34_INTERNAL_30ff23c1_4_k_cu_409aa7074cuda3std3__419piecewise_constructE:
	.zero		1
	.type		_ZN34_INTERNAL_30ff23c1_4_k_cu_409aa7074cuda3std6ranges3__45__cpo5ssizeE,@object
	.size		_ZN34_INTERNAL_30ff23c1_4_k_cu_409aa7074cuda3std6ranges3__45__cpo5ssizeE,(_ZN34_INTERNAL_30ff23c1_4_k_cu_409aa7074cuda3std3__45__cpo3endE - _ZN34_INTERNAL_30ff23c1_4_k_cu_409aa7074cuda3std6ranges3__45__cpo5ssizeE)
_ZN34_INTERNAL_30ff23c1_4_k_cu_409aa7074cuda3std6ranges3__45__cpo5ssizeE:
	.zero		1
	.type		_ZN34_INTERNAL_30ff23c1_4_k_cu_409aa7074cuda3std3__45__cpo3endE,@object
	.size		_ZN34_INTERNAL_30ff23c1_4_k_cu_409aa7074cuda3std3__45__cpo3endE,(_ZN34_INTERNAL_30ff23c1_4_k_cu_409aa7074cuda3std6ranges3__45__cpo4cendE - _ZN34_INTERNAL_30ff23c1_4_k_cu_409aa7074cuda3std3__45__cpo3endE)
_ZN34_INTERNAL_30ff23c1_4_k_cu_409aa7074cuda3std3__45__cpo3endE:
	.zero		1
	.type		_ZN34_INTERNAL_30ff23c1_4_k_cu_409aa7074cuda3std6ranges3__45__cpo4cendE,@object
	.size		_ZN34_INTERNAL_30ff23c1_4_k_cu_409aa7074cuda3std6ranges3__45__cpo4cendE,(_ZN34_INTERNAL_30ff23c1_4_k_cu_409aa7074cuda3std3__45__cpo4rendE - _ZN34_INTERNAL_30ff23c1_4_k_cu_409aa7074cuda3std6ranges3__45__cpo4cendE)
_ZN34_INTERNAL_30ff23c1_4_k_cu_409aa7074cuda3std6ranges3__45__cpo4cendE:
	.zero		1
	.type		_ZN34_INTERNAL_30ff23c1_4_k_cu_409aa7074cuda3std3__45__cpo4rendE,@object
	.size		_ZN34_INTERNAL_30ff23c1_4_k_cu_409aa7074cuda3std3__45__cpo4rendE,(_ZN34_INTERNAL_30ff23c1_4_k_cu_409aa7074cuda3std6ranges3__45__cpo4prevE - _ZN34_INTERNAL_30ff23c1_4_k_cu_409aa7074cuda3std3__45__cpo4rendE)
_ZN34_INTERNAL_30ff23c1_4_k_cu_409aa7074cuda3std3__45__cpo4rendE:
	.zero		1
	.type		_ZN34_INTERNAL_30ff23c1_4_k_cu_409aa7074cuda3std6ranges3__45__cpo4prevE,@object
	.size		_ZN34_INTERNAL_30ff23c1_4_k_cu_409aa7074cuda3std6ranges3__45__cpo4prevE,(_ZN34_INTERNAL_30ff23c1_4_k_cu_409aa7074cuda3std6ranges3__45__cpo9iter_moveE - _ZN34_INTERNAL_30ff23c1_4_k_cu_409aa7074cuda3std6ranges3__45__cpo4prevE)
_ZN34_INTERNAL_30ff23c1_4_k_cu_409aa7074cuda3std6ranges3__45__cpo4prevE:
	.zero		1
	.type		_ZN34_INTERNAL_30ff23c1_4_k_cu_409aa7074cuda3std6ranges3__45__cpo9iter_moveE,@object
	.size		_ZN34_INTERNAL_30ff23c1_4_k_cu_409aa7074cuda3std6ranges3__45__cpo9iter_moveE,(.L_13 - _ZN34_INTERNAL_30ff23c1_4_k_cu_409aa7074cuda3std6ranges3__45__cpo9iter_moveE)
_ZN34_INTERNAL_30ff23c1_4_k_cu_409aa7074cuda3std6ranges3__45__cpo9iter_moveE:
	.zero		1
.L_13:


//--------------------- .nv.constant0._Z18InstanceNormUpdateIf3YOpIffEEvPKT_iiiPS2_T0_ --------------------------
	.section	.nv.constant0._Z18InstanceNormUpdateIf3YOpIffEEvPKT_iiiPS2_T0_,"a",@progbits
	.sectionflags	@""
	.align	4
.nv.constant0._Z18InstanceNormUpdateIf3YOpIffEEvPKT_iiiPS2_T0_:
	.zero		968


//--------------------- .nv.constant0._Z32InstanceNormRowReduceInToOutWarpIff6MeanOpIffE6IvarOpIffEEvPKT_iiiPT0_S8_T1_T2_ --------------------------
	.section	.nv.constant0._Z32InstanceNormRowReduceInToOutWarpIff6MeanOpIffE6IvarOpIffEEvPKT_iiiPT0_S8_T1_T2_,"a",@progbits
	.sectionflags	@""
	.align	4
.nv.constant0._Z32InstanceNormRowReduceInToOutWarpIff6MeanOpIffE6IvarOpIffEEvPKT_iiiPT0_S8_T1_T2_:
	.zero		960


//--------------------- SYMBOLS --------------------------

	.type		.nv.reservedSmem.offset0,@object
	.size		.nv.reservedSmem.offset0,0x4
